// auto-generated by cutlass_sweep.gemm — config: {"arch": "sm_100", "cluster_m": 4, "cluster_n": 2, "dtype": "tf32", "dtype_b": "tf32", "layout": "nt", "stages": 0, "tile_k": 64, "tile_m": 128, "tile_n": 128}
#include "cutlass/cutlass.h"
#include "cutlass/gemm/collective/collective_builder.hpp"
#include "cutlass/gemm/device/gemm_universal_adapter.h"
#include "cutlass/gemm/kernel/gemm_universal.hpp"
#include "cutlass/epilogue/collective/collective_builder.hpp"

using ElemA = cutlass::tfloat32_t;
using ElemB = cutlass::tfloat32_t;
using ElemCD = cutlass::tfloat32_t;
using Acc  = float;
using TileShape    = cute::Shape<cute::_128, cute::_128, cute::_64>;
using ClusterShape = cute::Shape<cute::_4, cute::_2, cute::_1>;

using CollectiveEpilogue = typename cutlass::epilogue::collective::CollectiveBuilder<
    cutlass::arch::Sm100, cutlass::arch::OpClassTensorOp,
    TileShape, ClusterShape,
    cutlass::epilogue::collective::EpilogueTileAuto,
    Acc, Acc,
    ElemCD, cutlass::layout::RowMajor, 128 / cutlass::sizeof_bits<ElemCD>::value,
    ElemCD, cutlass::layout::RowMajor, 128 / cutlass::sizeof_bits<ElemCD>::value,
    cutlass::epilogue::collective::EpilogueScheduleAuto
  >::CollectiveOp;

using CollectiveMainloop = typename cutlass::gemm::collective::CollectiveBuilder<
    cutlass::arch::Sm100, cutlass::arch::OpClassTensorOp,
    ElemA, cutlass::layout::RowMajor, 128 / cutlass::sizeof_bits<ElemA>::value,
    ElemB, cutlass::layout::ColumnMajor, 128 / cutlass::sizeof_bits<ElemB>::value,
    Acc,
    TileShape, ClusterShape,
    cutlass::gemm::collective::StageCountAutoCarveout<static_cast<int>(sizeof(typename CollectiveEpilogue::SharedStorage))>,
    cutlass::gemm::collective::KernelScheduleAuto
  >::CollectiveOp;

using GemmKernel = cutlass::gemm::kernel::GemmUniversal<
    cute::Shape<int,int,int,int>,
    CollectiveMainloop,
    CollectiveEpilogue
>;
using Gemm = cutlass::gemm::device::GemmUniversalAdapter<GemmKernel>;

// Force the device kernel symbol into the cubin without needing a host main.
auto* _anchor = &cutlass::device_kernel<GemmKernel>;


// ===== COMPILED SASS (sm_100a) =====

	.target	sm_100a

	.elftype	@"ET_EXEC"


//--------------------- .note.nv.tkinfo           --------------------------
	.section	.note.nv.tkinfo,"",@"SHT_NOTE"
	.sectionflags	@"SHF_NOTE_NV_TKINFO"
	.tkinfo
        /*0018*/ 	.word	0x00000002
        /*0030*/ 	.string	""
        /*0030*/ 	.string	"ptxas"
        /*0030*/ 	.string	"Cuda compilation tools, release 13.0, V13.0.88"
        /*0030*/ 	.string	"Build cuda_13.0.r13.0/compiler.36424714_0"
        /*0030*/ 	.string	"-arch sm_100a -m 64 "



//--------------------- .note.nv.cuinfo           --------------------------
	.section	.note.nv.cuinfo,"",@"SHT_NOTE"
	.sectionflags	@"SHF_NOTE_NV_CUINFO"
        /*0018*/ 	.short	0x0002
        /*001a*/ 	.short	0x0064
        /*001c*/ 	.short	0x0082
	.zero		2


//--------------------- .nv.info                  --------------------------
	.section	.nv.info,"",@"SHT_CUDA_INFO"
	.align	4


	//----- nvinfo : EIATTR_REGCOUNT
	.align		4
        /*0000*/ 	.byte	0x04, 0x2f
        /*0002*/ 	.short	(.L_19 - .L_18)
	.align		4
.L_18:
        /*0004*/ 	.word	index@(_ZN7cutlass13device_kernelINS_4gemm6kernel13GemmUniversalIN4cute5tupleIJiiiiEEENS1_10collective13CollectiveMmaINS1_35MainloopSm100TmaUmmaWarpSpecializedILi6ELi2ELi4ENS5_IJNS4_1CILi4EEENSA_ILi2EEENSA_ILi1EEEEEEEENS5_IJNSA_ILi128EEESG_NSA_ILi64EEEEEENS_10tfloat32_tENS5_IJlSD_lEEESJ_SK_NS4_8TiledMMAINS4_8MMA_AtomIJNS4_23SM100_MMA_TF32_2x1SM_SSISJ_SJ_fLi128ELi128ELNS4_4UMMA5MajorE0ELSP_0ELNSO_7ScaleInE0ELSQ_0EEEEEENS4_6LayoutINS5_IJSD_SD_SD_EEENS5_IJNSA_ILi0EEESV_SV_EEEEENS5_IJNS4_10UnderscoreESY_SY_EEEEENS4_28SM100_TMA_2SM_LOAD_MULTICASTENS4_14ComposedLayoutINS4_7SwizzleILi3ELi4ELi3EEENS4_18smem_ptr_flag_bitsILi32EEENST_INS5_IJNSA_ILi8EEENSA_ILi32EEEEEENS5_IJS18_SD_EEEEEEEvNS4_8identityES11_S1C_vS1D_EENS_8epilogue10collective18CollectiveEpilogueINS1F_23Sm100TmaWarpSpecializedILi4ELi2ELi16ELb1ELb0EEEJNS5_IJSH_SG_SH_EEENS5_IJNST_ISH_SD_EENST_INS5_IJNSA_ILi16EEESC_EEENS5_IJSD_SH_EEEEEEEESJ_SK_SJ_SK_NS1F_6fusion15FusionCallbacksIS1J_NS1R_17LinearCombinationISJ_fSJ_fLNS_15FloatRoundStyleE2EEES1K_S1Q_JEEENS4_5SM1004TMEM4LOAD26SM100_TMEM_LOAD_32dp32b16xENS4_13SM90_TMA_LOADENS12_INS13_ILi2ELi4ELi3EEES16_NST_INS5_IJS17_S1M_EEENS5_IJS1M_SD_EEEEEEENS4_39AutoVectorizingCopyWithAssumedAlignmentILi128EEENS4_14SM90_TMA_STOREES26_S28_S28_EEEvvEEEEvNT_6ParamsE)
        /*0008*/ 	.word	0x0000004d


	//----- nvinfo : EIATTR_FRAME_SIZE
	.align		4
.L_19:
        /*000c*/ 	.byte	0x04, 0x11
        /*000e*/ 	.short	(.L_21 - .L_20)
	.align		4
.L_20:
        /*0010*/ 	.word	index@($__internal_2_$__cuda_sm10x_tcgen05_guardrail_trap_unallocated_columns_being_dealloced)
        /*0014*/ 	.word	0x00000000


	//----- nvinfo : EIATTR_FRAME_SIZE
	.align		4
.L_21:
        /*0018*/ 	.byte	0x04, 0x11
        /*001a*/ 	.short	(.L_23 - .L_22)
	.align		4
.L_22:
        /*001c*/ 	.word	index@($__internal_1_$__cuda_sm10x_tcgen05_guardrail_trap_phase_invalid_during_alloc)
        /*0020*/ 	.word	0x00000000


	//----- nvinfo : EIATTR_FRAME_SIZE
	.align		4
.L_23:
        /*0024*/ 	.byte	0x04, 0x11
        /*0026*/ 	.short	(.L_25 - .L_24)
	.align		4
.L_24:
        /*0028*/ 	.word	index@($__internal_0_$__cuda_sm10x_tcgen05_guardrail_trap_col_being_dealloced_not_returned_by_alloc)
        /*002c*/ 	.word	0x00000000


	//----- nvinfo : EIATTR_FRAME_SIZE
	.align		4
.L_25:
        /*0030*/ 	.byte	0x04, 0x11
        /*0032*/ 	.short	(.L_27 - .L_26)
	.align		4
.L_26:
        /*0034*/ 	.word	index@(_ZN7cutlass13device_kernelINS_4gemm6kernel13GemmUniversalIN4cute5tupleIJiiiiEEENS1_10collective13CollectiveMmaINS1_35MainloopSm100TmaUmmaWarpSpecializedILi6ELi2ELi4ENS5_IJNS4_1CILi4EEENSA_ILi2EEENSA_ILi1EEEEEEEENS5_IJNSA_ILi128EEESG_NSA_ILi64EEEEEENS_10tfloat32_tENS5_IJlSD_lEEESJ_SK_NS4_8TiledMMAINS4_8MMA_AtomIJNS4_23SM100_MMA_TF32_2x1SM_SSISJ_SJ_fLi128ELi128ELNS4_4UMMA5MajorE0ELSP_0ELNSO_7ScaleInE0ELSQ_0EEEEEENS4_6LayoutINS5_IJSD_SD_SD_EEENS5_IJNSA_ILi0EEESV_SV_EEEEENS5_IJNS4_10UnderscoreESY_SY_EEEEENS4_28SM100_TMA_2SM_LOAD_MULTICASTENS4_14ComposedLayoutINS4_7SwizzleILi3ELi4ELi3EEENS4_18smem_ptr_flag_bitsILi32EEENST_INS5_IJNSA_ILi8EEENSA_ILi32EEEEEENS5_IJS18_SD_EEEEEEEvNS4_8identityES11_S1C_vS1D_EENS_8epilogue10collective18CollectiveEpilogueINS1F_23Sm100TmaWarpSpecializedILi4ELi2ELi16ELb1ELb0EEEJNS5_IJSH_SG_SH_EEENS5_IJNST_ISH_SD_EENST_INS5_IJNSA_ILi16EEESC_EEENS5_IJSD_SH_EEEEEEEESJ_SK_SJ_SK_NS1F_6fusion15FusionCallbacksIS1J_NS1R_17LinearCombinationISJ_fSJ_fLNS_15FloatRoundStyleE2EEES1K_S1Q_JEEENS4_5SM1004TMEM4LOAD26SM100_TMEM_LOAD_32dp32b16xENS4_13SM90_TMA_LOADENS12_INS13_ILi2ELi4ELi3EEES16_NST_INS5_IJS17_S1M_EEENS5_IJS1M_SD_EEEEEEENS4_39AutoVectorizingCopyWithAssumedAlignmentILi128EEENS4_14SM90_TMA_STOREES26_S28_S28_EEEvvEEEEvNT_6ParamsE)
        /*0038*/ 	.word	0x00000000


	//----- nvinfo : EIATTR_MIN_STACK_SIZE
	.align		4
.L_27:
        /*003c*/ 	.byte	0x04, 0x12
        /*003e*/ 	.short	(.L_29 - .L_28)
	.align		4
.L_28:
        /*0040*/ 	.word	index@(_ZN7cutlass13device_kernelINS_4gemm6kernel13GemmUniversalIN4cute5tupleIJiiiiEEENS1_10collective13CollectiveMmaINS1_35MainloopSm100TmaUmmaWarpSpecializedILi6ELi2ELi4ENS5_IJNS4_1CILi4EEENSA_ILi2EEENSA_ILi1EEEEEEEENS5_IJNSA_ILi128EEESG_NSA_ILi64EEEEEENS_10tfloat32_tENS5_IJlSD_lEEESJ_SK_NS4_8TiledMMAINS4_8MMA_AtomIJNS4_23SM100_MMA_TF32_2x1SM_SSISJ_SJ_fLi128ELi128ELNS4_4UMMA5MajorE0ELSP_0ELNSO_7ScaleInE0ELSQ_0EEEEEENS4_6LayoutINS5_IJSD_SD_SD_EEENS5_IJNSA_ILi0EEESV_SV_EEEEENS5_IJNS4_10UnderscoreESY_SY_EEEEENS4_28SM100_TMA_2SM_LOAD_MULTICASTENS4_14ComposedLayoutINS4_7SwizzleILi3ELi4ELi3EEENS4_18smem_ptr_flag_bitsILi32EEENST_INS5_IJNSA_ILi8EEENSA_ILi32EEEEEENS5_IJS18_SD_EEEEEEEvNS4_8identityES11_S1C_vS1D_EENS_8epilogue10collective18CollectiveEpilogueINS1F_23Sm100TmaWarpSpecializedILi4ELi2ELi16ELb1ELb0EEEJNS5_IJSH_SG_SH_EEENS5_IJNST_ISH_SD_EENST_INS5_IJNSA_ILi16EEESC_EEENS5_IJSD_SH_EEEEEEEESJ_SK_SJ_SK_NS1F_6fusion15FusionCallbacksIS1J_NS1R_17LinearCombinationISJ_fSJ_fLNS_15FloatRoundStyleE2EEES1K_S1Q_JEEENS4_5SM1004TMEM4LOAD26SM100_TMEM_LOAD_32dp32b16xENS4_13SM90_TMA_LOADENS12_INS13_ILi2ELi4ELi3EEES16_NST_INS5_IJS17_S1M_EEENS5_IJS1M_SD_EEEEEEENS4_39AutoVectorizingCopyWithAssumedAlignmentILi128EEENS4_14SM90_TMA_STOREES26_S28_S28_EEEvvEEEEvNT_6ParamsE)
        /*0044*/ 	.word	0x00000000
.L_29:


//--------------------- .nv.compat                --------------------------
	.section	.nv.compat,"",@"SHT_CUDA_COMPAT_INFO"
	.align	4
        /*0000*/ 	.byte	0x02, 0x09, 0x01, 0x00, 0x02, 0x02, 0x02, 0x00, 0x02, 0x05, 0x05, 0x00, 0x03, 0x07, 0x01, 0x01
        /*0010*/ 	.byte	0x02, 0x03, 0x01, 0x00, 0x02, 0x06, 0x01, 0x00, 0x04, 0x0b, 0x08, 0x00, 0x09, 0x00, 0x00, 0x00
        /*0020*/ 	.byte	0x00, 0x00, 0x00, 0x00


//--------------------- .nv.info._ZN7cutlass13device_kernelINS_4gemm6kernel13GemmUniversalIN4cute5tupleIJiiiiEEENS1_10collective13CollectiveMmaINS1_35MainloopSm100TmaUmmaWarpSpecializedILi6ELi2ELi4ENS5_IJNS4_1CILi4EEENSA_ILi2EEENSA_ILi1EEEEEEEENS5_IJNSA_ILi128EEESG_NSA_ILi64EEEEEENS_10tfloat32_tENS5_IJlSD_lEEESJ_SK_NS4_8TiledMMAINS4_8MMA_AtomIJNS4_23SM100_MMA_TF32_2x1SM_SSISJ_SJ_fLi128ELi128ELNS4_4UMMA5MajorE0ELSP_0ELNSO_7ScaleInE0ELSQ_0EEEEEENS4_6LayoutINS5_IJSD_SD_SD_EEENS5_IJNSA_ILi0EEESV_SV_EEEEENS5_IJNS4_10UnderscoreESY_SY_EEEEENS4_28SM100_TMA_2SM_LOAD_MULTICASTENS4_14ComposedLayoutINS4_7SwizzleILi3ELi4ELi3EEENS4_18smem_ptr_flag_bitsILi32EEENST_INS5_IJNSA_ILi8EEENSA_ILi32EEEEEENS5_IJS18_SD_EEEEEEEvNS4_8identityES11_S1C_vS1D_EENS_8epilogue10collective18CollectiveEpilogueINS1F_23Sm100TmaWarpSpecializedILi4ELi2ELi16ELb1ELb0EEEJNS5_IJSH_SG_SH_EEENS5_IJNST_ISH_SD_EENST_INS5_IJNSA_ILi16EEESC_EEENS5_IJSD_SH_EEEEEEEESJ_SK_SJ_SK_NS1F_6fusion15FusionCallbacksIS1J_NS1R_17LinearCombinationISJ_fSJ_fLNS_15FloatRoundStyleE2EEES1K_S1Q_JEEENS4_5SM1004TMEM4LOAD26SM100_TMEM_LOAD_32dp32b16xENS4_13SM90_TMA_LOADENS12_INS13_ILi2ELi4ELi3EEES16_NST_INS5_IJS17_S1M_EEENS5_IJS1M_SD_EEEEEEENS4_39AutoVectorizingCopyWithAssumedAlignmentILi128EEENS4_14SM90_TMA_STOREES26_S28_S28_EEEvvEEEEvNT_6ParamsE --------------------------
	.section	.nv.info._ZN7cutlass13device_kernelINS_4gemm6kernel13GemmUniversalIN4cute5tupleIJiiiiEEENS1_10collective13CollectiveMmaINS1_35MainloopSm100TmaUmmaWarpSpecializedILi6ELi2ELi4ENS5_IJNS4_1CILi4EEENSA_ILi2EEENSA_ILi1EEEEEEEENS5_IJNSA_ILi128EEESG_NSA_ILi64EEEEEENS_10tfloat32_tENS5_IJlSD_lEEESJ_SK_NS4_8TiledMMAINS4_8MMA_AtomIJNS4_23SM100_MMA_TF32_2x1SM_SSISJ_SJ_fLi128ELi128ELNS4_4UMMA5MajorE0ELSP_0ELNSO_7ScaleInE0ELSQ_0EEEEEENS4_6LayoutINS5_IJSD_SD_SD_EEENS5_IJNSA_ILi0EEESV_SV_EEEEENS5_IJNS4_10UnderscoreESY_SY_EEEEENS4_28SM100_TMA_2SM_LOAD_MULTICASTENS4_14ComposedLayoutINS4_7SwizzleILi3ELi4ELi3EEENS4_18smem_ptr_flag_bitsILi32EEENST_INS5_IJNSA_ILi8EEENSA_ILi32EEEEEENS5_IJS18_SD_EEEEEEEvNS4_8identityES11_S1C_vS1D_EENS_8epilogue10collective18CollectiveEpilogueINS1F_23Sm100TmaWarpSpecializedILi4ELi2ELi16ELb1ELb0EEEJNS5_IJSH_SG_SH_EEENS5_IJNST_ISH_SD_EENST_INS5_IJNSA_ILi16EEESC_EEENS5_IJSD_SH_EEEEEEEESJ_SK_SJ_SK_NS1F_6fusion15FusionCallbacksIS1J_NS1R_17LinearCombinationISJ_fSJ_fLNS_15FloatRoundStyleE2EEES1K_S1Q_JEEENS4_5SM1004TMEM4LOAD26SM100_TMEM_LOAD_32dp32b16xENS4_13SM90_TMA_LOADENS12_INS13_ILi2ELi4ELi3EEES16_NST_INS5_IJS17_S1M_EEENS5_IJS1M_SD_EEEEEEENS4_39AutoVectorizingCopyWithAssumedAlignmentILi128EEENS4_14SM90_TMA_STOREES26_S28_S28_EEEvvEEEEvNT_6ParamsE,"",@"SHT_CUDA_INFO"
	.sectionflags	@""
	.align	4


	//----- nvinfo : EIATTR_CUDA_API_VERSION
	.align		4
        /*0000*/ 	.byte	0x04, 0x37
        /*0002*/ 	.short	(.L_31 - .L_30)
.L_30:
        /*0004*/ 	.word	0x00000082


	//----- nvinfo : EIATTR_KPARAM_INFO
	.align		4
.L_31:
        /*0008*/ 	.byte	0x04, 0x17
        /*000a*/ 	.short	(.L_33 - .L_32)
.L_32:
        /*000c*/ 	.word	0x00000000
        /*0010*/ 	.short	0x0000
        /*0012*/ 	.short	0x0000
        /*0014*/ 	.byte	0x00, 0xf0, 0x01, 0x20


	//----- nvinfo : EIATTR_AT_ENTRY_FRAGMENTS
	.align		4
.L_33:
        /*0018*/ 	.byte	0x04, 0x4f
        /*001a*/ 	.short	(.L_35 - .L_34)


	//   ....[0]....
.L_34:
        /*001c*/ 	.word	0x00000007


	//----- nvinfo : EIATTR_RESERVED_SMEM_USED
	.align		4
.L_35:
        /*0020*/ 	.byte	0x01, 0x41
	.zero		2


	//----- nvinfo : EIATTR_SPARSE_MMA_MASK
	.align		4
        /*0024*/ 	.byte	0x03, 0x50
        /*0026*/ 	.short	0x0000


	//----- nvinfo : EIATTR_TCGEN05_2CTA_USED
	.align		4
        /*0028*/ 	.byte	0x01, 0x52
	.zero		2


	//----- nvinfo : EIATTR_MAXREG_COUNT
	.align		4
        /*002c*/ 	.byte	0x03, 0x1b
        /*002e*/ 	.short	0x00ff


	//----- nvinfo : EIATTR_NUM_BARRIERS
	.align		4
        /*0030*/ 	.byte	0x02, 0x4c
        /*0032*/ 	.byte	0x07
	.zero		1


	//----- nvinfo : EIATTR_EXTERNS
	.align		4
        /*0034*/ 	.byte	0x04, 0x0f
        /*0036*/ 	.short	(.L_37 - .L_36)


	//   ....[0]....
	.align		4
.L_36:
        /*0038*/ 	.word	index@(__assertfail)


	//----- nvinfo : EIATTR_MERCURY_ISA_VERSION
	.align		4
.L_37:
        /*003c*/ 	.byte	0x03, 0x5f
        /*003e*/ 	.short	0x0101


	//----- nvinfo : EIATTR_INT_WARP_WIDE_INSTR_OFFSETS
	.align		4
        /*0040*/ 	.byte	0x04, 0x31
        /*0042*/ 	.short	(.L_39 - .L_38)


	//   ....[0]....
.L_38:
        /*0044*/ 	.word	0x00000da0


	//   ....[1]....
        /*0048*/ 	.word	0x00000e40


	//   ....[2]....
        /*004c*/ 	.word	0x000049d0


	//   ....[3]....
        /*0050*/ 	.word	0x00004a00


	//   ....[4]....
        /*0054*/ 	.word	0x00004a20


	//   ....[5]....
        /*0058*/ 	.word	0x00005560


	//   ....[6]....
        /*005c*/ 	.word	0x00005600


	//   ....[7]....
        /*0060*/ 	.word	0x000056c0


	//   ....[8]....
        /*0064*/ 	.word	0x00005730


	//   ....[9]....
        /*0068*/ 	.word	0x000057f0


	//   ....[10]....
        /*006c*/ 	.word	0x00005890


	//   ....[11]....
        /*0070*/ 	.word	0x00005900


	//   ....[12]....
        /*0074*/ 	.word	0x000059c0


	//   ....[13]....
        /*0078*/ 	.word	0x00005a60


	//   ....[14]....
        /*007c*/ 	.word	0x00005b00


	//   ....[15]....
        /*0080*/ 	.word	0x00005bf0


	//   ....[16]....
        /*0084*/ 	.word	0x00005cc0


	//----- nvinfo : EIATTR_COOP_GROUP_MASK_REGIDS
	.align		4
.L_39:
        /*0088*/ 	.byte	0x04, 0x29
        /*008a*/ 	.short	(.L_41 - .L_40)


	//   ....[0]....
.L_40:
        /*008c*/ 	.word	0xffffffff


	//   ....[1]....
        /*0090*/ 	.word	0xffffffff


	//   ....[2]....
        /*0094*/ 	.word	0xffffffff


	//   ....[3]....
        /*0098*/ 	.word	0xffffffff


	//   ....[4]....
        /*009c*/ 	.word	0xffffffff


	//   ....[5]....
        /*00a0*/ 	.word	0xffffffff


	//   ....[6]....
        /*00a4*/ 	.word	0xffffffff


	//   ....[7]....
        /*00a8*/ 	.word	0xffffffff


	//   ....[8]....
        /*00ac*/ 	.word	0xffffffff


	//   ....[9]....
        /*00b0*/ 	.word	0xffffffff


	//   ....[10]....
        /*00b4*/ 	.word	0xffffffff


	//   ....[11]....
        /*00b8*/ 	.word	0xffffffff


	//   ....[12]....
        /*00bc*/ 	.word	0xffffffff


	//   ....[13]....
        /*00c0*/ 	.word	0xffffffff


	//----- nvinfo : EIATTR_COOP_GROUP_INSTR_OFFSETS
	.align		4
.L_41:
        /*00c4*/ 	.byte	0x04, 0x28
        /*00c6*/ 	.short	(.L_43 - .L_42)


	//   ....[0]....
.L_42:
        /*00c8*/ 	.word	0x000000b0


	//   ....[1]....
        /*00cc*/ 	.word	0x00000510


	//   ....[2]....
        /*00d0*/ 	.word	0x00000710


	//   ....[3]....
        /*00d4*/ 	.word	0x000008a0


	//   ....[4]....
        /*00d8*/ 	.word	0x00000990


	//   ....[5]....
        /*00dc*/ 	.word	0x00000af0


	//   ....[6]....
        /*00e0*/ 	.word	0x00000c80


	//   ....[7]....
        /*00e4*/ 	.word	0x00000ec0


	//   ....[8]....
        /*00e8*/ 	.word	0x00002620


	//   ....[9]....
        /*00ec*/ 	.word	0x000035f0


	//   ....[10]....
        /*00f0*/ 	.word	0x00003ac0


	//   ....[11]....
        /*00f4*/ 	.word	0x00003af0


	//   ....[12]....
        /*00f8*/ 	.word	0x000048d0


	//   ....[13]....
        /*00fc*/ 	.word	0x00004ae0


	//----- nvinfo : EIATTR_VRC_CTA_INIT_COUNT
	.align		4
.L_43:
        /*0100*/ 	.byte	0x02, 0x4a
        /*0102*/ 	.byte	0x80
	.zero		1


	//----- nvinfo : EIATTR_SYSCALL_OFFSETS
	.align		4
        /*0104*/ 	.byte	0x04, 0x46
        /*0106*/ 	.short	(.L_45 - .L_44)


	//   ....[0]....
.L_44:
        /*0108*/ 	.word	0x00006880


	//   ....[1]....
        /*010c*/ 	.word	0x00006970


	//   ....[2]....
        /*0110*/ 	.word	0x000070d0


	//   ....[3]....
        /*0114*/ 	.word	0x00007aa0


	//   ....[4]....
        /*0118*/ 	.word	0x00008450


	//   ....[5]....
        /*011c*/ 	.word	0x00008e00


	//----- nvinfo : EIATTR_MBARRIER_INSTR_OFFSETS
	.align		4
.L_45:
        /*0120*/ 	.byte	0x04, 0x39
        /*0122*/ 	.short	(.L_47 - .L_46)


	//   ....[0]....
.L_46:
        /*0124*/ 	.word	0x00000640
        /*0128*/ 	.word	0x000000ff
        /*012c*/ 	.word	0x00000000
        /*0130*/ 	.short	0x0100
        /*0132*/ 	.byte	0x04
	.zero		1


	//   ....[1]....
        /*0134*/ 	.word	0x00000650
        /*0138*/ 	.word	0x000000ff
        /*013c*/ 	.word	0x00000030
        /*0140*/ 	.short	0x0100
        /*0142*/ 	.byte	0x04
	.zero		1


	//   ....[2]....
        /*0144*/ 	.word	0x00000660
        /*0148*/ 	.word	0x000000ff
        /*014c*/ 	.word	0x00000008
        /*0150*/ 	.short	0x0100
        /*0152*/ 	.byte	0x04
	.zero		1


	//   ....[3]....
        /*0154*/ 	.word	0x00000670
        /*0158*/ 	.word	0x000000ff
        /*015c*/ 	.word	0x00000038
        /*0160*/ 	.short	0x0100
        /*0162*/ 	.byte	0x04
	.zero		1


	//   ....[4]....
        /*0164*/ 	.word	0x00000680
        /*0168*/ 	.word	0x000000ff
        /*016c*/ 	.word	0x00000010
        /*0170*/ 	.short	0x0100
        /*0172*/ 	.byte	0x04
	.zero		1


	//   ....[5]....
        /*0174*/ 	.word	0x00000690
        /*0178*/ 	.word	0x000000ff
        /*017c*/ 	.word	0x00000040
        /*0180*/ 	.short	0x0100
        /*0182*/ 	.byte	0x04
	.zero		1


	//   ....[6]....
        /*0184*/ 	.word	0x000006a0
        /*0188*/ 	.word	0x000000ff
        /*018c*/ 	.word	0x00000018
        /*0190*/ 	.short	0x0100
        /*0192*/ 	.byte	0x04
	.zero		1


	//   ....[7]....
        /*0194*/ 	.word	0x000006b0
        /*0198*/ 	.word	0x000000ff
        /*019c*/ 	.word	0x00000048
        /*01a0*/ 	.short	0x0100
        /*01a2*/ 	.byte	0x04
	.zero		1


	//   ....[8]....
        /*01a4*/ 	.word	0x000006c0
        /*01a8*/ 	.word	0x000000ff
        /*01ac*/ 	.word	0x00000020
        /*01b0*/ 	.short	0x0100
        /*01b2*/ 	.byte	0x04
	.zero		1


	//   ....[9]....
        /*01b4*/ 	.word	0x000006d0
        /*01b8*/ 	.word	0x000000ff
        /*01bc*/ 	.word	0x00000050
        /*01c0*/ 	.short	0x0100
        /*01c2*/ 	.byte	0x04
	.zero		1


	//   ....[10]....
        /*01c4*/ 	.word	0x000006e0
        /*01c8*/ 	.word	0x000000ff
        /*01cc*/ 	.word	0x00000028
        /*01d0*/ 	.short	0x0100
        /*01d2*/ 	.byte	0x04
	.zero		1


	//   ....[11]....
        /*01d4*/ 	.word	0x000006f0
        /*01d8*/ 	.word	0x000000ff
        /*01dc*/ 	.word	0x00000058
        /*01e0*/ 	.short	0x0100
        /*01e2*/ 	.byte	0x04
	.zero		1


	//   ....[12]....
        /*01e4*/ 	.word	0x00000810
        /*01e8*/ 	.word	0x000000ff
        /*01ec*/ 	.word	0x00000060
        /*01f0*/ 	.short	0x0100
        /*01f2*/ 	.byte	0x04
	.zero		1


	//   ....[13]....
        /*01f4*/ 	.word	0x00000820
        /*01f8*/ 	.word	0x000000ff
        /*01fc*/ 	.word	0x00000080
        /*0200*/ 	.short	0x0100
        /*0202*/ 	.byte	0x04
	.zero		1


	//   ....[14]....
        /*0204*/ 	.word	0x00000830
        /*0208*/ 	.word	0x000000ff
        /*020c*/ 	.word	0x00000068
        /*0210*/ 	.short	0x0100
        /*0212*/ 	.byte	0x04
	.zero		1


	//   ....[15]....
        /*0214*/ 	.word	0x00000840
        /*0218*/ 	.word	0x000000ff
        /*021c*/ 	.word	0x00000088
        /*0220*/ 	.short	0x0100
        /*0222*/ 	.byte	0x04
	.zero		1


	//   ....[16]....
        /*0224*/ 	.word	0x00000850
        /*0228*/ 	.word	0x000000ff
        /*022c*/ 	.word	0x00000070
        /*0230*/ 	.short	0x0100
        /*0232*/ 	.byte	0x04
	.zero		1


	//   ....[17]....
        /*0234*/ 	.word	0x00000860
        /*0238*/ 	.word	0x000000ff
        /*023c*/ 	.word	0x00000090
        /*0240*/ 	.short	0x0100
        /*0242*/ 	.byte	0x04
	.zero		1


	//   ....[18]....
        /*0244*/ 	.word	0x00000870
        /*0248*/ 	.word	0x000000ff
        /*024c*/ 	.word	0x00000078
        /*0250*/ 	.short	0x0100
        /*0252*/ 	.byte	0x04
	.zero		1


	//   ....[19]....
        /*0254*/ 	.word	0x00000880
        /*0258*/ 	.word	0x000000ff
        /*025c*/ 	.word	0x00000098
        /*0260*/ 	.short	0x0100
        /*0262*/ 	.byte	0x04
	.zero		1


	//   ....[20]....
        /*0264*/ 	.word	0x00000960
        /*0268*/ 	.word	0x000000ff
        /*026c*/ 	.word	0x000000a0
        /*0270*/ 	.short	0x0100
        /*0272*/ 	.byte	0x06
	.zero		1


	//   ....[21]....
        /*0274*/ 	.word	0x00000970
        /*0278*/ 	.word	0x000000ff
        /*027c*/ 	.word	0x000000a8
        /*0280*/ 	.short	0x0100
        /*0282*/ 	.byte	0x06
	.zero		1


	//   ....[22]....
        /*0284*/ 	.word	0x00000aa0
        /*0288*/ 	.word	0x000000ff
        /*028c*/ 	.word	0x000000b0
        /*0290*/ 	.short	0x0100
        /*0292*/ 	.byte	0x06
	.zero		1


	//   ....[23]....
        /*0294*/ 	.word	0x00000ab0
        /*0298*/ 	.word	0x000000ff
        /*029c*/ 	.word	0x000000c0
        /*02a0*/ 	.short	0x0100
        /*02a2*/ 	.byte	0x06
	.zero		1


	//   ....[24]....
        /*02a4*/ 	.word	0x00000ac0
        /*02a8*/ 	.word	0x000000ff
        /*02ac*/ 	.word	0x000000b8
        /*02b0*/ 	.short	0x0100
        /*02b2*/ 	.byte	0x06
	.zero		1


	//   ....[25]....
        /*02b4*/ 	.word	0x00000ad0
        /*02b8*/ 	.word	0x000000ff
        /*02bc*/ 	.word	0x000000c8
        /*02c0*/ 	.short	0x0100
        /*02c2*/ 	.byte	0x06
	.zero		1


	//   ....[26]....
        /*02c4*/ 	.word	0x00000bf0
        /*02c8*/ 	.word	0x000000ff
        /*02cc*/ 	.word	0x000000d0
        /*02d0*/ 	.short	0x0100
        /*02d2*/ 	.byte	0x04
	.zero		1


	//   ....[27]....
        /*02d4*/ 	.word	0x00000c00
        /*02d8*/ 	.word	0x000000ff
        /*02dc*/ 	.word	0x000000f0
        /*02e0*/ 	.short	0x0100
        /*02e2*/ 	.byte	0x04
	.zero		1


	//   ....[28]....
        /*02e4*/ 	.word	0x00000c10
        /*02e8*/ 	.word	0x000000ff
        /*02ec*/ 	.word	0x000000d8
        /*02f0*/ 	.short	0x0100
        /*02f2*/ 	.byte	0x04
	.zero		1


	//   ....[29]....
        /*02f4*/ 	.word	0x00000c20
        /*02f8*/ 	.word	0x000000ff
        /*02fc*/ 	.word	0x000000f8
        /*0300*/ 	.short	0x0100
        /*0302*/ 	.byte	0x04
	.zero		1


	//   ....[30]....
        /*0304*/ 	.word	0x00000c30
        /*0308*/ 	.word	0x000000ff
        /*030c*/ 	.word	0x000000e0
        /*0310*/ 	.short	0x0100
        /*0312*/ 	.byte	0x04
	.zero		1


	//   ....[31]....
        /*0314*/ 	.word	0x00000c40
        /*0318*/ 	.word	0x000000ff
        /*031c*/ 	.word	0x00000100
        /*0320*/ 	.short	0x0100
        /*0322*/ 	.byte	0x04
	.zero		1


	//   ....[32]....
        /*0324*/ 	.word	0x00000c50
        /*0328*/ 	.word	0x000000ff
        /*032c*/ 	.word	0x000000e8
        /*0330*/ 	.short	0x0100
        /*0332*/ 	.byte	0x04
	.zero		1


	//   ....[33]....
        /*0334*/ 	.word	0x00000c60
        /*0338*/ 	.word	0x000000ff
        /*033c*/ 	.word	0x00000108
        /*0340*/ 	.short	0x0100
        /*0342*/ 	.byte	0x04
	.zero		1


	//   ....[34]....
        /*0344*/ 	.word	0x00000d50
        /*0348*/ 	.word	0x000000ff
        /*034c*/ 	.word	0x00000110
        /*0350*/ 	.short	0x0100
        /*0352*/ 	.byte	0x04
	.zero		1


	//   ....[35]....
        /*0354*/ 	.word	0x00000d60
        /*0358*/ 	.word	0x000000ff
        /*035c*/ 	.word	0x00000120
        /*0360*/ 	.short	0x0100
        /*0362*/ 	.byte	0x04
	.zero		1


	//   ....[36]....
        /*0364*/ 	.word	0x00000d70
        /*0368*/ 	.word	0x000000ff
        /*036c*/ 	.word	0x00000118
        /*0370*/ 	.short	0x0100
        /*0372*/ 	.byte	0x04
	.zero		1


	//   ....[37]....
        /*0374*/ 	.word	0x00000d80
        /*0378*/ 	.word	0x000000ff
        /*037c*/ 	.word	0x00000128
        /*0380*/ 	.short	0x0100
        /*0382*/ 	.byte	0x04
	.zero		1


	//   ....[38]....
        /*0384*/ 	.word	0x00000e80
        /*0388*/ 	.word	0x000000ff
        /*038c*/ 	.word	0x00000130
        /*0390*/ 	.short	0x0100
        /*0392*/ 	.byte	0x06
	.zero		1


	//   ....[39]....
        /*0394*/ 	.word	0x00001bc0
        /*0398*/ 	.word	0x00000000
        /*039c*/ 	.word	0x00000120
        /*03a0*/ 	.short	0x010a
        /*03a2*/ 	.byte	0xff
	.zero		1


	//   ....[40]....
        /*03a4*/ 	.word	0x00001bf0
        /*03a8*/ 	.word	0x00000000
        /*03ac*/ 	.word	0x00000110
        /*03b0*/ 	.short	0x0101
        /*03b2*/ 	.byte	0xff
	.zero		1


	//   ....[41]....
        /*03b4*/ 	.word	0x00001cb0
        /*03b8*/ 	.word	0x000000ff
        /*03bc*/ 	.word	0x00000030
        /*03c0*/ 	.short	0x010a
        /*03c2*/ 	.byte	0x04
	.zero		1


	//   ....[42]....
        /*03c4*/ 	.word	0x00001d80
        /*03c8*/ 	.word	0x000000ff
        /*03cc*/ 	.word	0x00000030
        /*03d0*/ 	.short	0x010a
        /*03d2*/ 	.byte	0x05
	.zero		1


	//   ....[43]....
        /*03d4*/ 	.word	0x00001ee0
        /*03d8*/ 	.word	0x000000ff
        /*03dc*/ 	.word	0x00000030
        /*03e0*/ 	.short	0x010a
        /*03e2*/ 	.byte	0x04
	.zero		1


	//   ....[44]....
        /*03e4*/ 	.word	0x00002190
        /*03e8*/ 	.word	0x000000ff
        /*03ec*/ 	.word	0x000000a8
        /*03f0*/ 	.short	0x0101
        /*03f2*/ 	.byte	0x15
	.zero		1


	//   ....[45]....
        /*03f4*/ 	.word	0x000021b0
        /*03f8*/ 	.word	0x000000ff
        /*03fc*/ 	.word	0x00000030
        /*0400*/ 	.short	0x010a
        /*0402*/ 	.byte	0x04
	.zero		1


	//   ....[46]....
        /*0404*/ 	.word	0x00002230
        /*0408*/ 	.word	0x000000ff
        /*040c*/ 	.word	0x00000030
        /*0410*/ 	.short	0x010a
        /*0412*/ 	.byte	0x06
	.zero		1


	//   ....[47]....
        /*0414*/ 	.word	0x00002370
        /*0418*/ 	.word	0x000000ff
        /*041c*/ 	.word	0x00000030
        /*0420*/ 	.short	0x010a
        /*0422*/ 	.byte	0x04
	.zero		1


	//   ....[48]....
        /*0424*/ 	.word	0x00002650
        /*0428*/ 	.word	0x00000003
        /*042c*/ 	.word	0x000000b0
        /*0430*/ 	.short	0x010a
        /*0432*/ 	.byte	0xff
	.zero		1


	//   ....[49]....
        /*0434*/ 	.word	0x000027a0
        /*0438*/ 	.word	0x00000000
        /*043c*/ 	.word	0x00000000
        /*0440*/ 	.short	0x0101
        /*0442*/ 	.byte	0xff
	.zero		1


	//   ....[50]....
        /*0444*/ 	.word	0x00002d50
        /*0448*/ 	.word	0x000000ff
        /*044c*/ 	.word	0x00000000
        /*0450*/ 	.short	0x010a
        /*0452*/ 	.byte	0x04
	.zero		1


	//   ....[51]....
        /*0454*/ 	.word	0x00002de0
        /*0458*/ 	.word	0x000000ff
        /*045c*/ 	.word	0x00000000
        /*0460*/ 	.short	0x010a
        /*0462*/ 	.byte	0x05
	.zero		1


	//   ....[52]....
        /*0464*/ 	.word	0x00002e70
        /*0468*/ 	.word	0x000000ff
        /*046c*/ 	.word	0x00000000
        /*0470*/ 	.short	0x010a
        /*0472*/ 	.byte	0x05
	.zero		1


	//   ....[53]....
        /*0474*/ 	.word	0x00002f00
        /*0478*/ 	.word	0x000000ff
        /*047c*/ 	.word	0x00000000
        /*0480*/ 	.short	0x010a
        /*0482*/ 	.byte	0x05
	.zero		1


	//   ....[54]....
        /*0484*/ 	.word	0x00002f90
        /*0488*/ 	.word	0x000000ff
        /*048c*/ 	.word	0x00000000
        /*0490*/ 	.short	0x010a
        /*0492*/ 	.byte	0x05
	.zero		1


	//   ....[55]....
        /*0494*/ 	.word	0x00003030
        /*0498*/ 	.word	0x00000000
        /*049c*/ 	.word	0x00000000
        /*04a0*/ 	.short	0x010a
        /*04a2*/ 	.byte	0xff
	.zero		1


	//   ....[56]....
        /*04a4*/ 	.word	0x00003150
        /*04a8*/ 	.word	0x00000002
        /*04ac*/ 	.word	0x00000110
        /*04b0*/ 	.short	0x010a
        /*04b2*/ 	.byte	0xff
	.zero		1


	//   ....[57]....
        /*04b4*/ 	.word	0x000031c0
        /*04b8*/ 	.word	0x00000002
        /*04bc*/ 	.word	0x00000000
        /*04c0*/ 	.short	0x0101
        /*04c2*/ 	.byte	0xff
	.zero		1


	//   ....[58]....
        /*04c4*/ 	.word	0x000031e0
        /*04c8*/ 	.word	0x000000ff
        /*04cc*/ 	.word	0x000000c0
        /*04d0*/ 	.short	0x010a
        /*04d2*/ 	.byte	0x04
	.zero		1


	//   ....[59]....
        /*04d4*/ 	.word	0x00003300
        /*04d8*/ 	.word	0x00000002
        /*04dc*/ 	.word	0x000000b0
        /*04e0*/ 	.short	0x010a
        /*04e2*/ 	.byte	0xff
	.zero		1


	//   ....[60]....
        /*04e4*/ 	.word	0x00003400
        /*04e8*/ 	.word	0x00000002
        /*04ec*/ 	.word	0x00000000
        /*04f0*/ 	.short	0x0101
        /*04f2*/ 	.byte	0xff
	.zero		1


	//   ....[61]....
        /*04f4*/ 	.word	0x00003490
        /*04f8*/ 	.word	0x000000ff
        /*04fc*/ 	.word	0x000000c0
        /*0500*/ 	.short	0x0106
        /*0502*/ 	.byte	0x04
	.zero		1


	//   ....[62]....
        /*0504*/ 	.word	0x000034b0
        /*0508*/ 	.word	0x000000ff
        /*050c*/ 	.word	0x000000c0
        /*0510*/ 	.short	0x010a
        /*0512*/ 	.byte	0x04
	.zero		1


	//   ....[63]....
        /*0514*/ 	.word	0x00003540
        /*0518*/ 	.word	0x000000ff
        /*051c*/ 	.word	0x000000c0
        /*0520*/ 	.short	0x0106
        /*0522*/ 	.byte	0x07
	.zero		1


	//   ....[64]....
        /*0524*/ 	.word	0x00003580
        /*0528*/ 	.word	0x00000000
        /*052c*/ 	.word	0x000000c0
        /*0530*/ 	.short	0x010a
        /*0532*/ 	.byte	0xff
	.zero		1


	//   ....[65]....
        /*0534*/ 	.word	0x000037c0
        /*0538*/ 	.word	0x000000ff
        /*053c*/ 	.word	0x00000008
        /*0540*/ 	.short	0x010a
        /*0542*/ 	.byte	0x05
	.zero		1


	//   ....[66]....
        /*0544*/ 	.word	0x000037e0
        /*0548*/ 	.word	0x000000ff
        /*054c*/ 	.word	0x00000008
        /*0550*/ 	.short	0x010a
        /*0552*/ 	.byte	0x05
	.zero		1


	//   ....[67]....
        /*0554*/ 	.word	0x00003970
        /*0558*/ 	.word	0x000000ff
        /*055c*/ 	.word	0x00000008
        /*0560*/ 	.short	0x010a
        /*0562*/ 	.byte	0x05
	.zero		1


	//   ....[68]....
        /*0564*/ 	.word	0x00003990
        /*0568*/ 	.word	0x000000ff
        /*056c*/ 	.word	0x00000008
        /*0570*/ 	.short	0x010a
        /*0572*/ 	.byte	0x05
	.zero		1


	//   ....[69]....
        /*0574*/ 	.word	0x00003a50
        /*0578*/ 	.word	0x000000ff
        /*057c*/ 	.word	0x00000000
        /*0580*/ 	.short	0x0101
        /*0582*/ 	.byte	0x04
	.zero		1


	//   ....[70]....
        /*0584*/ 	.word	0x00003e10
        /*0588*/ 	.word	0x00000000
        /*058c*/ 	.word	0x000000b0
        /*0590*/ 	.short	0x010a
        /*0592*/ 	.byte	0xff
	.zero		1


	//   ....[71]....
        /*0594*/ 	.word	0x00003ed0
        /*0598*/ 	.word	0x00000000
        /*059c*/ 	.word	0x00000000
        /*05a0*/ 	.short	0x0101
        /*05a2*/ 	.byte	0xff
	.zero		1


	//   ....[72]....
        /*05a4*/ 	.word	0x00003f90
        /*05a8*/ 	.word	0x000000ff
        /*05ac*/ 	.word	0x00000000
        /*05b0*/ 	.short	0x010a
        /*05b2*/ 	.byte	0x04
	.zero		1


	//   ....[73]....
        /*05b4*/ 	.word	0x00003fa0
        /*05b8*/ 	.word	0x000000ff
        /*05bc*/ 	.word	0x000000f0
        /*05c0*/ 	.short	0x010a
        /*05c2*/ 	.byte	0x2e
	.zero		1


	//   ....[74]....
        /*05c4*/ 	.word	0x00004050
        /*05c8*/ 	.word	0x000000ff
        /*05cc*/ 	.word	0x00000000
        /*05d0*/ 	.short	0x010a
        /*05d2*/ 	.byte	0x07
	.zero		1


	//   ....[75]....
        /*05d4*/ 	.word	0x00004180
        /*05d8*/ 	.word	0x000000ff
        /*05dc*/ 	.word	0x00000000
        /*05e0*/ 	.short	0x010a
        /*05e2*/ 	.byte	0x04
	.zero		1


	//   ....[76]....
        /*05e4*/ 	.word	0x000045c0
        /*05e8*/ 	.word	0x000000ff
        /*05ec*/ 	.word	0x00000000
        /*05f0*/ 	.short	0x010a
        /*05f2*/ 	.byte	0x04
	.zero		1


	//   ....[77]....
        /*05f4*/ 	.word	0x00004650
        /*05f8*/ 	.word	0x000000ff
        /*05fc*/ 	.word	0x00000000
        /*0600*/ 	.short	0x010a
        /*0602*/ 	.byte	0x05
	.zero		1


	//   ....[78]....
        /*0604*/ 	.word	0x000046e0
        /*0608*/ 	.word	0x000000ff
        /*060c*/ 	.word	0x00000000
        /*0610*/ 	.short	0x010a
        /*0612*/ 	.byte	0x05
	.zero		1


	//   ....[79]....
        /*0614*/ 	.word	0x00004780
        /*0618*/ 	.word	0x00000000
        /*061c*/ 	.word	0x00000000
        /*0620*/ 	.short	0x010a
        /*0622*/ 	.byte	0xff
	.zero		1


	//   ....[80]....
        /*0624*/ 	.word	0x000047c0
        /*0628*/ 	.word	0x00000000
        /*062c*/ 	.word	0x00000000
        /*0630*/ 	.short	0x010a
        /*0632*/ 	.byte	0xff
	.zero		1


	//   ....[81]....
        /*0634*/ 	.word	0x00004830
        /*0638*/ 	.word	0x000000ff
        /*063c*/ 	.word	0x00000000
        /*0640*/ 	.short	0x0101
        /*0642*/ 	.byte	0x04
	.zero		1


	//   ....[82]....
        /*0644*/ 	.word	0x00004870
        /*0648*/ 	.word	0x000000ff
        /*064c*/ 	.word	0x00000130
        /*0650*/ 	.short	0x010a
        /*0652*/ 	.byte	0x29
	.zero		1


	//   ....[83]....
        /*0654*/ 	.word	0x000048c0
        /*0658*/ 	.word	0x000000ff
        /*065c*/ 	.word	0x00000000
        /*0660*/ 	.short	0x0101
        /*0662*/ 	.byte	0x04
	.zero		1


	//   ....[84]....
        /*0664*/ 	.word	0x00004d60
        /*0668*/ 	.word	0x0000000c
        /*066c*/ 	.word	0x000000b0
        /*0670*/ 	.short	0x010a
        /*0672*/ 	.byte	0xff
	.zero		1


	//   ....[85]....
        /*0674*/ 	.word	0x00004ed0
        /*0678*/ 	.word	0x00000000
        /*067c*/ 	.word	0x00000000
        /*0680*/ 	.short	0x0101
        /*0682*/ 	.byte	0xff
	.zero		1


	//   ....[86]....
        /*0684*/ 	.word	0x00005360
        /*0688*/ 	.word	0x000000ff
        /*068c*/ 	.word	0x000000a8
        /*0690*/ 	.short	0x010a
        /*0692*/ 	.byte	0x15
	.zero		1


	//   ....[87]....
        /*0694*/ 	.word	0x000054e0
        /*0698*/ 	.word	0x000000ff
        /*069c*/ 	.word	0x00000080
        /*06a0*/ 	.short	0x010a
        /*06a2*/ 	.byte	0x15
	.zero		1


	//   ....[88]....
        /*06a4*/ 	.word	0x000056e0
        /*06a8*/ 	.word	0x000000ff
        /*06ac*/ 	.word	0x00000060
        /*06b0*/ 	.short	0x010b
        /*06b2*/ 	.byte	0x15
	.zero		1


	//   ....[89]....
        /*06b4*/ 	.word	0x000056f0
        /*06b8*/ 	.word	0x000000ff
        /*06bc*/ 	.word	0x00000000
        /*06c0*/ 	.short	0x0101
        /*06c2*/ 	.byte	0x06
	.zero		1


	//   ....[90]....
        /*06c4*/ 	.word	0x00005700
        /*06c8*/ 	.word	0x000000ff
        /*06cc*/ 	.word	0x00000088
        /*06d0*/ 	.short	0x010a
        /*06d2*/ 	.byte	0x15
	.zero		1


	//   ....[91]....
        /*06d4*/ 	.word	0x000058b0
        /*06d8*/ 	.word	0x000000ff
        /*06dc*/ 	.word	0x00000068
        /*06e0*/ 	.short	0x010b
        /*06e2*/ 	.byte	0x15
	.zero		1


	//   ....[92]....
        /*06e4*/ 	.word	0x000058c0
        /*06e8*/ 	.word	0x000000ff
        /*06ec*/ 	.word	0x00000000
        /*06f0*/ 	.short	0x0101
        /*06f2*/ 	.byte	0x06
	.zero		1


	//   ....[93]....
        /*06f4*/ 	.word	0x000058d0
        /*06f8*/ 	.word	0x000000ff
        /*06fc*/ 	.word	0x00000090
        /*0700*/ 	.short	0x010a
        /*0702*/ 	.byte	0x15
	.zero		1


	//   ....[94]....
        /*0704*/ 	.word	0x00005a80
        /*0708*/ 	.word	0x000000ff
        /*070c*/ 	.word	0x00000070
        /*0710*/ 	.short	0x010b
        /*0712*/ 	.byte	0x15
	.zero		1


	//   ....[95]....
        /*0714*/ 	.word	0x00005a90
        /*0718*/ 	.word	0x000000ff
        /*071c*/ 	.word	0x00000000
        /*0720*/ 	.short	0x0101
        /*0722*/ 	.byte	0x06
	.zero		1


	//   ....[96]....
        /*0724*/ 	.word	0x00005aa0
        /*0728*/ 	.word	0x000000ff
        /*072c*/ 	.word	0x00000098
        /*0730*/ 	.short	0x010a
        /*0732*/ 	.byte	0x15
	.zero		1


	//   ....[97]....
        /*0734*/ 	.word	0x00005ce0
        /*0738*/ 	.word	0x000000ff
        /*073c*/ 	.word	0x00000078
        /*0740*/ 	.short	0x010b
        /*0742*/ 	.byte	0x15
	.zero		1


	//   ....[98]....
        /*0744*/ 	.word	0x00005cf0
        /*0748*/ 	.word	0x000000ff
        /*074c*/ 	.word	0x00000000
        /*0750*/ 	.short	0x0101
        /*0752*/ 	.byte	0x25
	.zero		1


	//   ....[99]....
        /*0754*/ 	.word	0x00005d30
        /*0758*/ 	.word	0x000000ff
        /*075c*/ 	.word	0x00000080
        /*0760*/ 	.short	0x010a
        /*0762*/ 	.byte	0x15
	.zero		1


	//   ....[100]....
        /*0764*/ 	.word	0x00005d50
        /*0768*/ 	.word	0x000000ff
        /*076c*/ 	.word	0x00000088
        /*0770*/ 	.short	0x010a
        /*0772*/ 	.byte	0x15
	.zero		1


	//   ....[101]....
        /*0774*/ 	.word	0x00005d70
        /*0778*/ 	.word	0x000000ff
        /*077c*/ 	.word	0x00000090
        /*0780*/ 	.short	0x010a
        /*0782*/ 	.byte	0x15
	.zero		1


	//   ....[102]....
        /*0784*/ 	.word	0x00005db0
        /*0788*/ 	.word	0x00000000
        /*078c*/ 	.word	0x00000098
        /*0790*/ 	.short	0x010a
        /*0792*/ 	.byte	0xff
	.zero		1


	//   ....[103]....
        /*0794*/ 	.word	0x00006110
        /*0798*/ 	.word	0x00000003
        /*079c*/ 	.word	0x000000b0
        /*07a0*/ 	.short	0x010a
        /*07a2*/ 	.byte	0xff
	.zero		1


	//   ....[104]....
        /*07a4*/ 	.word	0x00006290
        /*07a8*/ 	.word	0x00000000
        /*07ac*/ 	.word	0x00000000
        /*07b0*/ 	.short	0x0101
        /*07b2*/ 	.byte	0xff
	.zero		1


	//   ....[105]....
        /*07b4*/ 	.word	0x00006da0
        /*07b8*/ 	.word	0x000000ff
        /*07bc*/ 	.word	0x00000060
        /*07c0*/ 	.short	0x010a
        /*07c2*/ 	.byte	0x2b
	.zero		1


	//   ....[106]....
        /*07c4*/ 	.word	0x00006dd0
        /*07c8*/ 	.word	0x00000048
        /*07cc*/ 	.word	0x000000d0
        /*07d0*/ 	.short	0x010a
        /*07d2*/ 	.byte	0xff
	.zero		1


	//   ....[107]....
        /*07d4*/ 	.word	0x00006ec0
        /*07d8*/ 	.word	0x000000ff
        /*07dc*/ 	.word	0x00000060
        /*07e0*/ 	.short	0x010a
        /*07e2*/ 	.byte	0x2b
	.zero		1


	//   ....[108]....
        /*07e4*/ 	.word	0x00006fb0
        /*07e8*/ 	.word	0x00000048
        /*07ec*/ 	.word	0x000000d0
        /*07f0*/ 	.short	0x010a
        /*07f2*/ 	.byte	0xff
	.zero		1


	//   ....[109]....
        /*07f4*/ 	.word	0x000077d0
        /*07f8*/ 	.word	0x00000000
        /*07fc*/ 	.word	0x00000000
        /*0800*/ 	.short	0x0101
        /*0802*/ 	.byte	0xff
	.zero		1


	//   ....[110]....
        /*0804*/ 	.word	0x000077e0
        /*0808*/ 	.word	0x00000002
        /*080c*/ 	.word	0x00000060
        /*0810*/ 	.short	0x010a
        /*0812*/ 	.byte	0xff
	.zero		1


	//   ....[111]....
        /*0814*/ 	.word	0x000078c0
        /*0818*/ 	.word	0x00000002
        /*081c*/ 	.word	0x00000060
        /*0820*/ 	.short	0x010a
        /*0822*/ 	.byte	0xff
	.zero		1


	//   ....[112]....
        /*0824*/ 	.word	0x00008180
        /*0828*/ 	.word	0x00000015
        /*082c*/ 	.word	0x00000000
        /*0830*/ 	.short	0x0101
        /*0832*/ 	.byte	0xff
	.zero		1


	//   ....[113]....
        /*0834*/ 	.word	0x000081a0
        /*0838*/ 	.word	0x00000000
        /*083c*/ 	.word	0x00000060
        /*0840*/ 	.short	0x010a
        /*0842*/ 	.byte	0xff
	.zero		1


	//   ....[114]....
        /*0844*/ 	.word	0x00008270
        /*0848*/ 	.word	0x00000000
        /*084c*/ 	.word	0x00000060
        /*0850*/ 	.short	0x010a
        /*0852*/ 	.byte	0xff
	.zero		1


	//   ....[115]....
        /*0854*/ 	.word	0x00008b30
        /*0858*/ 	.word	0x00000015
        /*085c*/ 	.word	0x00000000
        /*0860*/ 	.short	0x0101
        /*0862*/ 	.byte	0xff
	.zero		1


	//   ....[116]....
        /*0864*/ 	.word	0x00008b50
        /*0868*/ 	.word	0x00000000
        /*086c*/ 	.word	0x00000060
        /*0870*/ 	.short	0x010a
        /*0872*/ 	.byte	0xff
	.zero		1


	//   ....[117]....
        /*0874*/ 	.word	0x00008c20
        /*0878*/ 	.word	0x00000000
        /*087c*/ 	.word	0x00000060
        /*0880*/ 	.short	0x010a
        /*0882*/ 	.byte	0xff
	.zero		1


	//   ....[118]....
        /*0884*/ 	.word	0x00008f30
        /*0888*/ 	.word	0x00000048
        /*088c*/ 	.word	0x00000000
        /*0890*/ 	.short	0x0101
        /*0892*/ 	.byte	0xff
	.zero		1


	//   ....[119]....
        /*0894*/ 	.word	0x00009530
        /*0898*/ 	.word	0x00000000
        /*089c*/ 	.word	0x00000000
        /*08a0*/ 	.short	0x0101
        /*08a2*/ 	.byte	0xff
	.zero		1


	//   ....[120]....
        /*08a4*/ 	.word	0x000097d0
        /*08a8*/ 	.word	0x000000ff
        /*08ac*/ 	.word	0x00000000
        /*08b0*/ 	.short	0x0101
        /*08b2*/ 	.byte	0x06
	.zero		1


	//   ....[121]....
        /*08b4*/ 	.word	0x000097f0
        /*08b8*/ 	.word	0x00000000
        /*08bc*/ 	.word	0x00000120
        /*08c0*/ 	.short	0x010a
        /*08c2*/ 	.byte	0xff
	.zero		1


	//   ....[122]....
        /*08c4*/ 	.word	0x00009850
        /*08c8*/ 	.word	0x00000000
        /*08cc*/ 	.word	0x00000030
        /*08d0*/ 	.short	0x010a
        /*08d2*/ 	.byte	0xff
	.zero		1


	//   ....[123]....
        /*08d4*/ 	.word	0x000098b0
        /*08d8*/ 	.word	0x00000000
        /*08dc*/ 	.word	0x00000030
        /*08e0*/ 	.short	0x010a
        /*08e2*/ 	.byte	0xff
	.zero		1


	//   ....[124]....
        /*08e4*/ 	.word	0x00009900
        /*08e8*/ 	.word	0x00000003
        /*08ec*/ 	.word	0x000000b0
        /*08f0*/ 	.short	0x010a
        /*08f2*/ 	.byte	0xff
	.zero		1


	//   ....[125]....
        /*08f4*/ 	.word	0x00009960
        /*08f8*/ 	.word	0x00000000
        /*08fc*/ 	.word	0x00000000
        /*0900*/ 	.short	0x010a
        /*0902*/ 	.byte	0xff
	.zero		1


	//   ....[126]....
        /*0904*/ 	.word	0x000099c0
        /*0908*/ 	.word	0x00000000
        /*090c*/ 	.word	0x00000000
        /*0910*/ 	.short	0x010a
        /*0912*/ 	.byte	0xff
	.zero		1


	//   ....[127]....
        /*0914*/ 	.word	0x00009a20
        /*0918*/ 	.word	0x00000000
        /*091c*/ 	.word	0x00000000
        /*0920*/ 	.short	0x010a
        /*0922*/ 	.byte	0xff
	.zero		1


	//   ....[128]....
        /*0924*/ 	.word	0x00009a80
        /*0928*/ 	.word	0x00000000
        /*092c*/ 	.word	0x00000000
        /*0930*/ 	.short	0x010a
        /*0932*/ 	.byte	0xff
	.zero		1


	//   ....[129]....
        /*0934*/ 	.word	0x00009ae0
        /*0938*/ 	.word	0x00000000
        /*093c*/ 	.word	0x00000000
        /*0940*/ 	.short	0x010a
        /*0942*/ 	.byte	0xff
	.zero		1


	//   ....[130]....
        /*0944*/ 	.word	0x00009b30
        /*0948*/ 	.word	0x00000002
        /*094c*/ 	.word	0x00000110
        /*0950*/ 	.short	0x010a
        /*0952*/ 	.byte	0xff
	.zero		1


	//   ....[131]....
        /*0954*/ 	.word	0x00009b90
        /*0958*/ 	.word	0x00000002
        /*095c*/ 	.word	0x000000c0
        /*0960*/ 	.short	0x010a
        /*0962*/ 	.byte	0xff
	.zero		1


	//   ....[132]....
        /*0964*/ 	.word	0x00009be0
        /*0968*/ 	.word	0x00000002
        /*096c*/ 	.word	0x000000b0
        /*0970*/ 	.short	0x010a
        /*0972*/ 	.byte	0xff
	.zero		1


	//   ....[133]....
        /*0974*/ 	.word	0x00009c40
        /*0978*/ 	.word	0x00000000
        /*097c*/ 	.word	0x000000c0
        /*0980*/ 	.short	0x010a
        /*0982*/ 	.byte	0xff
	.zero		1


	//   ....[134]....
        /*0984*/ 	.word	0x00009ca0
        /*0988*/ 	.word	0x00000005
        /*098c*/ 	.word	0x00000008
        /*0990*/ 	.short	0x010a
        /*0992*/ 	.byte	0xff
	.zero		1


	//   ....[135]....
        /*0994*/ 	.word	0x00009d90
        /*0998*/ 	.word	0x00000000
        /*099c*/ 	.word	0x00000008
        /*09a0*/ 	.short	0x010a
        /*09a2*/ 	.byte	0xff
	.zero		1


	//   ....[136]....
        /*09a4*/ 	.word	0x00009de0
        /*09a8*/ 	.word	0x00000000
        /*09ac*/ 	.word	0x000000b0
        /*09b0*/ 	.short	0x010a
        /*09b2*/ 	.byte	0xff
	.zero		1


	//   ....[137]....
        /*09b4*/ 	.word	0x00009e40
        /*09b8*/ 	.word	0x00000000
        /*09bc*/ 	.word	0x000000f0
        /*09c0*/ 	.short	0x010a
        /*09c2*/ 	.byte	0xff
	.zero		1


	//   ....[138]....
        /*09c4*/ 	.word	0x00009ea0
        /*09c8*/ 	.word	0x00000000
        /*09cc*/ 	.word	0x00000000
        /*09d0*/ 	.short	0x010a
        /*09d2*/ 	.byte	0xff
	.zero		1


	//   ....[139]....
        /*09d4*/ 	.word	0x00009f00
        /*09d8*/ 	.word	0x00000000
        /*09dc*/ 	.word	0x00000000
        /*09e0*/ 	.short	0x010a
        /*09e2*/ 	.byte	0xff
	.zero		1


	//   ....[140]....
        /*09e4*/ 	.word	0x00009f60
        /*09e8*/ 	.word	0x00000000
        /*09ec*/ 	.word	0x00000000
        /*09f0*/ 	.short	0x010a
        /*09f2*/ 	.byte	0xff
	.zero		1


	//   ....[141]....
        /*09f4*/ 	.word	0x00009fc0
        /*09f8*/ 	.word	0x00000000
        /*09fc*/ 	.word	0x00000000
        /*0a00*/ 	.short	0x010a
        /*0a02*/ 	.byte	0xff
	.zero		1


	//   ....[142]....
        /*0a04*/ 	.word	0x0000a020
        /*0a08*/ 	.word	0x00000000
        /*0a0c*/ 	.word	0x00000130
        /*0a10*/ 	.short	0x010a
        /*0a12*/ 	.byte	0xff
	.zero		1


	//   ....[143]....
        /*0a14*/ 	.word	0x0000a070
        /*0a18*/ 	.word	0x0000000c
        /*0a1c*/ 	.word	0x000000b0
        /*0a20*/ 	.short	0x010a
        /*0a22*/ 	.byte	0xff
	.zero		1


	//   ....[144]....
        /*0a24*/ 	.word	0x0000a0d0
        /*0a28*/ 	.word	0x00000000
        /*0a2c*/ 	.word	0x000000a8
        /*0a30*/ 	.short	0x010a
        /*0a32*/ 	.byte	0xff
	.zero		1


	//   ....[145]....
        /*0a34*/ 	.word	0x0000a130
        /*0a38*/ 	.word	0x00000000
        /*0a3c*/ 	.word	0x00000080
        /*0a40*/ 	.short	0x010a
        /*0a42*/ 	.byte	0xff
	.zero		1


	//   ....[146]....
        /*0a44*/ 	.word	0x0000a190
        /*0a48*/ 	.word	0x00000000
        /*0a4c*/ 	.word	0x00000088
        /*0a50*/ 	.short	0x010a
        /*0a52*/ 	.byte	0xff
	.zero		1


	//   ....[147]....
        /*0a54*/ 	.word	0x0000a1f0
        /*0a58*/ 	.word	0x00000000
        /*0a5c*/ 	.word	0x00000090
        /*0a60*/ 	.short	0x010a
        /*0a62*/ 	.byte	0xff
	.zero		1


	//   ....[148]....
        /*0a64*/ 	.word	0x0000a250
        /*0a68*/ 	.word	0x00000000
        /*0a6c*/ 	.word	0x00000098
        /*0a70*/ 	.short	0x010a
        /*0a72*/ 	.byte	0xff
	.zero		1


	//   ....[149]....
        /*0a74*/ 	.word	0x0000a2b0
        /*0a78*/ 	.word	0x00000000
        /*0a7c*/ 	.word	0x00000080
        /*0a80*/ 	.short	0x010a
        /*0a82*/ 	.byte	0xff
	.zero		1


	//   ....[150]....
        /*0a84*/ 	.word	0x0000a310
        /*0a88*/ 	.word	0x00000000
        /*0a8c*/ 	.word	0x00000088
        /*0a90*/ 	.short	0x010a
        /*0a92*/ 	.byte	0xff
	.zero		1


	//   ....[151]....
        /*0a94*/ 	.word	0x0000a370
        /*0a98*/ 	.word	0x00000000
        /*0a9c*/ 	.word	0x00000090
        /*0aa0*/ 	.short	0x010a
        /*0aa2*/ 	.byte	0xff
	.zero		1


	//   ....[152]....
        /*0aa4*/ 	.word	0x0000a3c0
        /*0aa8*/ 	.word	0x00000003
        /*0aac*/ 	.word	0x000000b0
        /*0ab0*/ 	.short	0x010a
        /*0ab2*/ 	.byte	0xff
	.zero		1


	//   ....[153]....
        /*0ab4*/ 	.word	0x0000a420
        /*0ab8*/ 	.word	0x00000002
        /*0abc*/ 	.word	0x00000060
        /*0ac0*/ 	.short	0x010a
        /*0ac2*/ 	.byte	0xff
	.zero		1


	//   ....[154]....
        /*0ac4*/ 	.word	0x0000a470
        /*0ac8*/ 	.word	0x00000048
        /*0acc*/ 	.word	0x000000d0
        /*0ad0*/ 	.short	0x010a
        /*0ad2*/ 	.byte	0xff
	.zero		1


	//   ....[155]....
        /*0ad4*/ 	.word	0x0000a4c0
        /*0ad8*/ 	.word	0x00000002
        /*0adc*/ 	.word	0x00000060
        /*0ae0*/ 	.short	0x010a
        /*0ae2*/ 	.byte	0xff
	.zero		1


	//   ....[156]....
        /*0ae4*/ 	.word	0x0000a510
        /*0ae8*/ 	.word	0x00000000
        /*0aec*/ 	.word	0x00000060
        /*0af0*/ 	.short	0x010a
        /*0af2*/ 	.byte	0xff
	.zero		1


	//   ....[157]....
        /*0af4*/ 	.word	0x0000a560
        /*0af8*/ 	.word	0x00000000
        /*0afc*/ 	.word	0x00000060
        /*0b00*/ 	.short	0x010a
        /*0b02*/ 	.byte	0xff
	.zero		1


	//----- nvinfo : EIATTR_NUM_MBARRIERS
	.align		4
.L_47:
        /*0b04*/ 	.byte	0x03, 0x38
        /*0b06*/ 	.short	0x0027


	//----- nvinfo : EIATTR_EXIT_INSTR_OFFSETS
	.align		4
        /*0b08*/ 	.byte	0x04, 0x1c
        /*0b0a*/ 	.short	(.L_49 - .L_48)


	//   ....[0]....
.L_48:
        /*0b0c*/ 	.word	0x00003060


	//   ....[1]....
        /*0b10*/ 	.word	0x00003550


	//   ....[2]....
        /*0b14*/ 	.word	0x000035b0


	//   ....[3]....
        /*0b18*/ 	.word	0x00004af0


	//   ....[4]....
        /*0b1c*/ 	.word	0x00005de0


	//   ....[5]....
        /*0b20*/ 	.word	0x00005e20


	//   ....[6]....
        /*0b24*/ 	.word	0x000096d0


	//   ....[7]....
        /*0b28*/ 	.word	0x00009740


	//   ....[8]....
        /*0b2c*/ 	.word	0x00009770


	//   ....[9]....
        /*0b30*/ 	.word	0x000097e0


	//----- nvinfo : EIATTR_MAX_THREADS
	.align		4
.L_49:
        /*0b34*/ 	.byte	0x04, 0x05
        /*0b36*/ 	.short	(.L_51 - .L_50)
.L_50:
        /*0b38*/ 	.word	0x00000100
        /*0b3c*/ 	.word	0x00000001
        /*0b40*/ 	.word	0x00000001


	//----- nvinfo : EIATTR_CRS_STACK_SIZE
	.align		4
.L_51:
        /*0b44*/ 	.byte	0x04, 0x1e
        /*0b46*/ 	.short	(.L_53 - .L_52)
.L_52:
        /*0b48*/ 	.word	0x00000000


	//----- nvinfo : EIATTR_CBANK_PARAM_SIZE
	.align		4
.L_53:
        /*0b4c*/ 	.byte	0x03, 0x19
        /*0b4e*/ 	.short	0x0800


	//----- nvinfo : EIATTR_PARAM_CBANK
	.align		4
        /*0b50*/ 	.byte	0x04, 0x0a
        /*0b52*/ 	.short	(.L_55 - .L_54)
	.align		4
.L_54:
        /*0b54*/ 	.word	index@(.nv.constant0._ZN7cutlass13device_kernelINS_4gemm6kernel13GemmUniversalIN4cute5tupleIJiiiiEEENS1_10collective13CollectiveMmaINS1_35MainloopSm100TmaUmmaWarpSpecializedILi6ELi2ELi4ENS5_IJNS4_1CILi4EEENSA_ILi2EEENSA_ILi1EEEEEEEENS5_IJNSA_ILi128EEESG_NSA_ILi64EEEEEENS_10tfloat32_tENS5_IJlSD_lEEESJ_SK_NS4_8TiledMMAINS4_8MMA_AtomIJNS4_23SM100_MMA_TF32_2x1SM_SSISJ_SJ_fLi128ELi128ELNS4_4UMMA5MajorE0ELSP_0ELNSO_7ScaleInE0ELSQ_0EEEEEENS4_6LayoutINS5_IJSD_SD_SD_EEENS5_IJNSA_ILi0EEESV_SV_EEEEENS5_IJNS4_10UnderscoreESY_SY_EEEEENS4_28SM100_TMA_2SM_LOAD_MULTICASTENS4_14ComposedLayoutINS4_7SwizzleILi3ELi4ELi3EEENS4_18smem_ptr_flag_bitsILi32EEENST_INS5_IJNSA_ILi8EEENSA_ILi32EEEEEENS5_IJS18_SD_EEEEEEEvNS4_8identityES11_S1C_vS1D_EENS_8epilogue10collective18CollectiveEpilogueINS1F_23Sm100TmaWarpSpecializedILi4ELi2ELi16ELb1ELb0EEEJNS5_IJSH_SG_SH_EEENS5_IJNST_ISH_SD_EENST_INS5_IJNSA_ILi16EEESC_EEENS5_IJSD_SH_EEEEEEEESJ_SK_SJ_SK_NS1F_6fusion15FusionCallbacksIS1J_NS1R_17LinearCombinationISJ_fSJ_fLNS_15FloatRoundStyleE2EEES1K_S1Q_JEEENS4_5SM1004TMEM4LOAD26SM100_TMEM_LOAD_32dp32b16xENS4_13SM90_TMA_LOADENS12_INS13_ILi2ELi4ELi3EEES16_NST_INS5_IJS17_S1M_EEENS5_IJS1M_SD_EEEEEEENS4_39AutoVectorizingCopyWithAssumedAlignmentILi128EEENS4_14SM90_TMA_STOREES26_S28_S28_EEEvvEEEEvNT_6ParamsE)
        /*0b58*/ 	.short	0x0380
        /*0b5a*/ 	.short	0x0800


	//----- nvinfo : EIATTR_SW_WAR
	.align		4
.L_55:
        /*0b5c*/ 	.byte	0x04, 0x36
        /*0b5e*/ 	.short	(.L_57 - .L_56)
.L_56:
        /*0b60*/ 	.word	0x00000008
.L_57:


//--------------------- .nv.callgraph             --------------------------
	.section	.nv.callgraph,"",@"SHT_CUDA_CALLGRAPH"
	.align	4
	.sectionentsize	8
	.align		4
        /*0000*/ 	.word	0x00000000
	.align		4
        /*0004*/ 	.word	0xffffffff
	.align		4
        /*0008*/ 	.word	index@(_ZN7cutlass13device_kernelINS_4gemm6kernel13GemmUniversalIN4cute5tupleIJiiiiEEENS1_10collective13CollectiveMmaINS1_35MainloopSm100TmaUmmaWarpSpecializedILi6ELi2ELi4ENS5_IJNS4_1CILi4EEENSA_ILi2EEENSA_ILi1EEEEEEEENS5_IJNSA_ILi128EEESG_NSA_ILi64EEEEEENS_10tfloat32_tENS5_IJlSD_lEEESJ_SK_NS4_8TiledMMAINS4_8MMA_AtomIJNS4_23SM100_MMA_TF32_2x1SM_SSISJ_SJ_fLi128ELi128ELNS4_4UMMA5MajorE0ELSP_0ELNSO_7ScaleInE0ELSQ_0EEEEEENS4_6LayoutINS5_IJSD_SD_SD_EEENS5_IJNSA_ILi0EEESV_SV_EEEEENS5_IJNS4_10UnderscoreESY_SY_EEEEENS4_28SM100_TMA_2SM_LOAD_MULTICASTENS4_14ComposedLayoutINS4_7SwizzleILi3ELi4ELi3EEENS4_18smem_ptr_flag_bitsILi32EEENST_INS5_IJNSA_ILi8EEENSA_ILi32EEEEEENS5_IJS18_SD_EEEEEEEvNS4_8identityES11_S1C_vS1D_EENS_8epilogue10collective18CollectiveEpilogueINS1F_23Sm100TmaWarpSpecializedILi4ELi2ELi16ELb1ELb0EEEJNS5_IJSH_SG_SH_EEENS5_IJNST_ISH_SD_EENST_INS5_IJNSA_ILi16EEESC_EEENS5_IJSD_SH_EEEEEEEESJ_SK_SJ_SK_NS1F_6fusion15FusionCallbacksIS1J_NS1R_17LinearCombinationISJ_fSJ_fLNS_15FloatRoundStyleE2EEES1K_S1Q_JEEENS4_5SM1004TMEM4LOAD26SM100_TMEM_LOAD_32dp32b16xENS4_13SM90_TMA_LOADENS12_INS13_ILi2ELi4ELi3EEES16_NST_INS5_IJS17_S1M_EEENS5_IJS1M_SD_EEEEEEENS4_39AutoVectorizingCopyWithAssumedAlignmentILi128EEENS4_14SM90_TMA_STOREES26_S28_S28_EEEvvEEEEvNT_6ParamsE)
	.align		4
        /*000c*/ 	.word	index@(__assertfail)
	.align		4
        /*0010*/ 	.word	0x00000000
	.align		4
        /*0014*/ 	.word	0xfffffffe
	.align		4
        /*0018*/ 	.word	0x00000000
	.align		4
        /*001c*/ 	.word	0xfffffffd
	.align		4
        /*0020*/ 	.word	0x00000000
	.align		4
        /*0024*/ 	.word	0xfffffffc


//--------------------- .nv.constant4             --------------------------
	.section	.nv.constant4,"a",@progbits
	.align	8
	.align		8
.nv.constant4:
        /*0000*/ 	.dword	__assertfail
	.align		8
        /*0008*/ 	.dword	__unnamed_1
	.align		8
        /*0010*/ 	.dword	__unnamed_2
	.align		8
        /*0018*/ 	.dword	_ZN40_INTERNAL_5e07c008_4_k_cu_89000974_331014cuda3std3__45__cpo5beginE
	.align		8
        /*0020*/ 	.dword	_ZN40_INTERNAL_5e07c008_4_k_cu_89000974_331014cuda3std3__45__cpo3endE
	.align		8
        /*0028*/ 	.dword	_ZN40_INTERNAL_5e07c008_4_k_cu_89000974_331014cuda3std3__45__cpo6cbeginE
	.align		8
        /*0030*/ 	.dword	_ZN40_INTERNAL_5e07c008_4_k_cu_89000974_331014cuda3std3__45__cpo4cendE
	.align		8
        /*0038*/ 	.dword	_ZN40_INTERNAL_5e07c008_4_k_cu_89000974_331014cuda3std3__442_GLOBAL__N__5e07c008_4_k_cu_89000974_331016ignoreE
	.align		8
        /*0040*/ 	.dword	_ZN40_INTERNAL_5e07c008_4_k_cu_89000974_331014cuda3std3__419piecewise_constructE
	.align		8
        /*0048*/ 	.dword	_ZN40_INTERNAL_5e07c008_4_k_cu_89000974_331014cuda3std3__48in_placeE
	.align		8
        /*0050*/ 	.dword	_ZN40_INTERNAL_5e07c008_4_k_cu_89000974_331014cuda3std6ranges3__45__cpo4swapE
	.align		8
        /*0058*/ 	.dword	_ZN40_INTERNAL_5e07c008_4_k_cu_89000974_331014cuda3std6ranges3__45__cpo9iter_moveE
	.align		8
        /*0060*/ 	.dword	_ZN40_INTERNAL_5e07c008_4_k_cu_89000974_331014cute7productE
	.align		8
        /*0068*/ 	.dword	_ZN40_INTERNAL_5e07c008_4_k_cu_89000974_331014cute1_E
	.align		8
        /*0070*/ 	.dword	$str$25
	.align		8
        /*0078*/ 	.dword	$str$26
	.align		8
        /*0080*/ 	.dword	$str$27
	.align		8
        /*0088*/ 	.dword	$str$28


//--------------------- .text._ZN7cutlass13device_kernelINS_4gemm6kernel13GemmUniversalIN4cute5tupleIJiiiiEEENS1_10collective13CollectiveMmaINS1_35MainloopSm100TmaUmmaWarpSpecializedILi6ELi2ELi4ENS5_IJNS4_1CILi4EEENSA_ILi2EEENSA_ILi1EEEEEEEENS5_IJNSA_ILi128EEESG_NSA_ILi64EEEEEENS_10tfloat32_tENS5_IJlSD_lEEESJ_SK_NS4_8TiledMMAINS4_8MMA_AtomIJNS4_23SM100_MMA_TF32_2x1SM_SSISJ_SJ_fLi128ELi128ELNS4_4UMMA5MajorE0ELSP_0ELNSO_7ScaleInE0ELSQ_0EEEEEENS4_6LayoutINS5_IJSD_SD_SD_EEENS5_IJNSA_ILi0EEESV_SV_EEEEENS5_IJNS4_10UnderscoreESY_SY_EEEEENS4_28SM100_TMA_2SM_LOAD_MULTICASTENS4_14ComposedLayoutINS4_7SwizzleILi3ELi4ELi3EEENS4_18smem_ptr_flag_bitsILi32EEENST_INS5_IJNSA_ILi8EEENSA_ILi32EEEEEENS5_IJS18_SD_EEEEEEEvNS4_8identityES11_S1C_vS1D_EENS_8epilogue10collective18CollectiveEpilogueINS1F_23Sm100TmaWarpSpecializedILi4ELi2ELi16ELb1ELb0EEEJNS5_IJSH_SG_SH_EEENS5_IJNST_ISH_SD_EENST_INS5_IJNSA_ILi16EEESC_EEENS5_IJSD_SH_EEEEEEEESJ_SK_SJ_SK_NS1F_6fusion15FusionCallbacksIS1J_NS1R_17LinearCombinationISJ_fSJ_fLNS_15FloatRoundStyleE2EEES1K_S1Q_JEEENS4_5SM1004TMEM4LOAD26SM100_TMEM_LOAD_32dp32b16xENS4_13SM90_TMA_LOADENS12_INS13_ILi2ELi4ELi3EEES16_NST_INS5_IJS17_S1M_EEENS5_IJS1M_SD_EEEEEEENS4_39AutoVectorizingCopyWithAssumedAlignmentILi128EEENS4_14SM90_TMA_STOREES26_S28_S28_EEEvvEEEEvNT_6ParamsE --------------------------
	.section	.text._ZN7cutlass13device_kernelINS_4gemm6kernel13GemmUniversalIN4cute5tupleIJiiiiEEENS1_10collective13CollectiveMmaINS1_35MainloopSm100TmaUmmaWarpSpecializedILi6ELi2ELi4ENS5_IJNS4_1CILi4EEENSA_ILi2EEENSA_ILi1EEEEEEEENS5_IJNSA_ILi128EEESG_NSA_ILi64EEEEEENS_10tfloat32_tENS5_IJlSD_lEEESJ_SK_NS4_8TiledMMAINS4_8MMA_AtomIJNS4_23SM100_MMA_TF32_2x1SM_SSISJ_SJ_fLi128ELi128ELNS4_4UMMA5MajorE0ELSP_0ELNSO_7ScaleInE0ELSQ_0EEEEEENS4_6LayoutINS5_IJSD_SD_SD_EEENS5_IJNSA_ILi0EEESV_SV_EEEEENS5_IJNS4_10UnderscoreESY_SY_EEEEENS4_28SM100_TMA_2SM_LOAD_MULTICASTENS4_14ComposedLayoutINS4_7SwizzleILi3ELi4ELi3EEENS4_18smem_ptr_flag_bitsILi32EEENST_INS5_IJNSA_ILi8EEENSA_ILi32EEEEEENS5_IJS18_SD_EEEEEEEvNS4_8identityES11_S1C_vS1D_EENS_8epilogue10collective18CollectiveEpilogueINS1F_23Sm100TmaWarpSpecializedILi4ELi2ELi16ELb1ELb0EEEJNS5_IJSH_SG_SH_EEENS5_IJNST_ISH_SD_EENST_INS5_IJNSA_ILi16EEESC_EEENS5_IJSD_SH_EEEEEEEESJ_SK_SJ_SK_NS1F_6fusion15FusionCallbacksIS1J_NS1R_17LinearCombinationISJ_fSJ_fLNS_15FloatRoundStyleE2EEES1K_S1Q_JEEENS4_5SM1004TMEM4LOAD26SM100_TMEM_LOAD_32dp32b16xENS4_13SM90_TMA_LOADENS12_INS13_ILi2ELi4ELi3EEES16_NST_INS5_IJS17_S1M_EEENS5_IJS1M_SD_EEEEEEENS4_39AutoVectorizingCopyWithAssumedAlignmentILi128EEENS4_14SM90_TMA_STOREES26_S28_S28_EEEvvEEEEvNT_6ParamsE,"ax",@progbits
	.align	128
.text._ZN7cutlass13device_kernelINS_4gemm6kernel13GemmUniversalIN4cute5tupleIJiiiiEEENS1_10collective13CollectiveMmaINS1_35MainloopSm100TmaUmmaWarpSpecializedILi6ELi2ELi4ENS5_IJNS4_1CILi4EEENSA_ILi2EEENSA_ILi1EEEEEEEENS5_IJNSA_ILi128EEESG_NSA_ILi64EEEEEENS_10tfloat32_tENS5_IJlSD_lEEESJ_SK_NS4_8TiledMMAINS4_8MMA_AtomIJNS4_23SM100_MMA_TF32_2x1SM_SSISJ_SJ_fLi128ELi128ELNS4_4UMMA5MajorE0ELSP_0ELNSO_7ScaleInE0ELSQ_0EEEEEENS4_6LayoutINS5_IJSD_SD_SD_EEENS5_IJNSA_ILi0EEESV_SV_EEEEENS5_IJNS4_10UnderscoreESY_SY_EEEEENS4_28SM100_TMA_2SM_LOAD_MULTICASTENS4_14ComposedLayoutINS4_7SwizzleILi3ELi4ELi3EEENS4_18smem_ptr_flag_bitsILi32EEENST_INS5_IJNSA_ILi8EEENSA_ILi32EEEEEENS5_IJS18_SD_EEEEEEEvNS4_8identityES11_S1C_vS1D_EENS_8epilogue10collective18CollectiveEpilogueINS1F_23Sm100TmaWarpSpecializedILi4ELi2ELi16ELb1ELb0EEEJNS5_IJSH_SG_SH_EEENS5_IJNST_ISH_SD_EENST_INS5_IJNSA_ILi16EEESC_EEENS5_IJSD_SH_EEEEEEEESJ_SK_SJ_SK_NS1F_6fusion15FusionCallbacksIS1J_NS1R_17LinearCombinationISJ_fSJ_fLNS_15FloatRoundStyleE2EEES1K_S1Q_JEEENS4_5SM1004TMEM4LOAD26SM100_TMEM_LOAD_32dp32b16xENS4_13SM90_TMA_LOADENS12_INS13_ILi2ELi4ELi3EEES16_NST_INS5_IJS17_S1M_EEENS5_IJS1M_SD_EEEEEEENS4_39AutoVectorizingCopyWithAssumedAlignmentILi128EEENS4_14SM90_TMA_STOREES26_S28_S28_EEEvvEEEEvNT_6ParamsE:
        .type           _ZN7cutlass13device_kernelINS_4gemm6kernel13GemmUniversalIN4cute5tupleIJiiiiEEENS1_10collective13CollectiveMmaINS1_35MainloopSm100TmaUmmaWarpSpecializedILi6ELi2ELi4ENS5_IJNS4_1CILi4EEENSA_ILi2EEENSA_ILi1EEEEEEEENS5_IJNSA_ILi128EEESG_NSA_ILi64EEEEEENS_10tfloat32_tENS5_IJlSD_lEEESJ_SK_NS4_8TiledMMAINS4_8MMA_AtomIJNS4_23SM100_MMA_TF32_2x1SM_SSISJ_SJ_fLi128ELi128ELNS4_4UMMA5MajorE0ELSP_0ELNSO_7ScaleInE0ELSQ_0EEEEEENS4_6LayoutINS5_IJSD_SD_SD_EEENS5_IJNSA_ILi0EEESV_SV_EEEEENS5_IJNS4_10UnderscoreESY_SY_EEEEENS4_28SM100_TMA_2SM_LOAD_MULTICASTENS4_14ComposedLayoutINS4_7SwizzleILi3ELi4ELi3EEENS4_18smem_ptr_flag_bitsILi32EEENST_INS5_IJNSA_ILi8EEENSA_ILi32EEEEEENS5_IJS18_SD_EEEEEEEvNS4_8identityES11_S1C_vS1D_EENS_8epilogue10collective18CollectiveEpilogueINS1F_23Sm100TmaWarpSpecializedILi4ELi2ELi16ELb1ELb0EEEJNS5_IJSH_SG_SH_EEENS5_IJNST_ISH_SD_EENST_INS5_IJNSA_ILi16EEESC_EEENS5_IJSD_SH_EEEEEEEESJ_SK_SJ_SK_NS1F_6fusion15FusionCallbacksIS1J_NS1R_17LinearCombinationISJ_fSJ_fLNS_15FloatRoundStyleE2EEES1K_S1Q_JEEENS4_5SM1004TMEM4LOAD26SM100_TMEM_LOAD_32dp32b16xENS4_13SM90_TMA_LOADENS12_INS13_ILi2ELi4ELi3EEES16_NST_INS5_IJS17_S1M_EEENS5_IJS1M_SD_EEEEEEENS4_39AutoVectorizingCopyWithAssumedAlignmentILi128EEENS4_14SM90_TMA_STOREES26_S28_S28_EEEvvEEEEvNT_6ParamsE,@function
        .size           _ZN7cutlass13device_kernelINS_4gemm6kernel13GemmUniversalIN4cute5tupleIJiiiiEEENS1_10collective13CollectiveMmaINS1_35MainloopSm100TmaUmmaWarpSpecializedILi6ELi2ELi4ENS5_IJNS4_1CILi4EEENSA_ILi2EEENSA_ILi1EEEEEEEENS5_IJNSA_ILi128EEESG_NSA_ILi64EEEEEENS_10tfloat32_tENS5_IJlSD_lEEESJ_SK_NS4_8TiledMMAINS4_8MMA_AtomIJNS4_23SM100_MMA_TF32_2x1SM_SSISJ_SJ_fLi128ELi128ELNS4_4UMMA5MajorE0ELSP_0ELNSO_7ScaleInE0ELSQ_0EEEEEENS4_6LayoutINS5_IJSD_SD_SD_EEENS5_IJNSA_ILi0EEESV_SV_EEEEENS5_IJNS4_10UnderscoreESY_SY_EEEEENS4_28SM100_TMA_2SM_LOAD_MULTICASTENS4_14ComposedLayoutINS4_7SwizzleILi3ELi4ELi3EEENS4_18smem_ptr_flag_bitsILi32EEENST_INS5_IJNSA_ILi8EEENSA_ILi32EEEEEENS5_IJS18_SD_EEEEEEEvNS4_8identityES11_S1C_vS1D_EENS_8epilogue10collective18CollectiveEpilogueINS1F_23Sm100TmaWarpSpecializedILi4ELi2ELi16ELb1ELb0EEEJNS5_IJSH_SG_SH_EEENS5_IJNST_ISH_SD_EENST_INS5_IJNSA_ILi16EEESC_EEENS5_IJSD_SH_EEEEEEEESJ_SK_SJ_SK_NS1F_6fusion15FusionCallbacksIS1J_NS1R_17LinearCombinationISJ_fSJ_fLNS_15FloatRoundStyleE2EEES1K_S1Q_JEEENS4_5SM1004TMEM4LOAD26SM100_TMEM_LOAD_32dp32b16xENS4_13SM90_TMA_LOADENS12_INS13_ILi2ELi4ELi3EEES16_NST_INS5_IJS17_S1M_EEENS5_IJS1M_SD_EEEEEEENS4_39AutoVectorizingCopyWithAssumedAlignmentILi128EEENS4_14SM90_TMA_STOREES26_S28_S28_EEEvvEEEEvNT_6ParamsE,(.L_x_207 - _ZN7cutlass13device_kernelINS_4gemm6kernel13GemmUniversalIN4cute5tupleIJiiiiEEENS1_10collective13CollectiveMmaINS1_35MainloopSm100TmaUmmaWarpSpecializedILi6ELi2ELi4ENS5_IJNS4_1CILi4EEENSA_ILi2EEENSA_ILi1EEEEEEEENS5_IJNSA_ILi128EEESG_NSA_ILi64EEEEEENS_10tfloat32_tENS5_IJlSD_lEEESJ_SK_NS4_8TiledMMAINS4_8MMA_AtomIJNS4_23SM100_MMA_TF32_2x1SM_SSISJ_SJ_fLi128ELi128ELNS4_4UMMA5MajorE0ELSP_0ELNSO_7ScaleInE0ELSQ_0EEEEEENS4_6LayoutINS5_IJSD_SD_SD_EEENS5_IJNSA_ILi0EEESV_SV_EEEEENS5_IJNS4_10UnderscoreESY_SY_EEEEENS4_28SM100_TMA_2SM_LOAD_MULTICASTENS4_14ComposedLayoutINS4_7SwizzleILi3ELi4ELi3EEENS4_18smem_ptr_flag_bitsILi32EEENST_INS5_IJNSA_ILi8EEENSA_ILi32EEEEEENS5_IJS18_SD_EEEEEEEvNS4_8identityES11_S1C_vS1D_EENS_8epilogue10collective18CollectiveEpilogueINS1F_23Sm100TmaWarpSpecializedILi4ELi2ELi16ELb1ELb0EEEJNS5_IJSH_SG_SH_EEENS5_IJNST_ISH_SD_EENST_INS5_IJNSA_ILi16EEESC_EEENS5_IJSD_SH_EEEEEEEESJ_SK_SJ_SK_NS1F_6fusion15FusionCallbacksIS1J_NS1R_17LinearCombinationISJ_fSJ_fLNS_15FloatRoundStyleE2EEES1K_S1Q_JEEENS4_5SM1004TMEM4LOAD26SM100_TMEM_LOAD_32dp32b16xENS4_13SM90_TMA_LOADENS12_INS13_ILi2ELi4ELi3EEES16_NST_INS5_IJS17_S1M_EEENS5_IJS1M_SD_EEEEEEENS4_39AutoVectorizingCopyWithAssumedAlignmentILi128EEENS4_14SM90_TMA_STOREES26_S28_S28_EEEvvEEEEvNT_6ParamsE)
        .other          _ZN7cutlass13device_kernelINS_4gemm6kernel13GemmUniversalIN4cute5tupleIJiiiiEEENS1_10collective13CollectiveMmaINS1_35MainloopSm100TmaUmmaWarpSpecializedILi6ELi2ELi4ENS5_IJNS4_1CILi4EEENSA_ILi2EEENSA_ILi1EEEEEEEENS5_IJNSA_ILi128EEESG_NSA_ILi64EEEEEENS_10tfloat32_tENS5_IJlSD_lEEESJ_SK_NS4_8TiledMMAINS4_8MMA_AtomIJNS4_23SM100_MMA_TF32_2x1SM_SSISJ_SJ_fLi128ELi128ELNS4_4UMMA5MajorE0ELSP_0ELNSO_7ScaleInE0ELSQ_0EEEEEENS4_6LayoutINS5_IJSD_SD_SD_EEENS5_IJNSA_ILi0EEESV_SV_EEEEENS5_IJNS4_10UnderscoreESY_SY_EEEEENS4_28SM100_TMA_2SM_LOAD_MULTICASTENS4_14ComposedLayoutINS4_7SwizzleILi3ELi4ELi3EEENS4_18smem_ptr_flag_bitsILi32EEENST_INS5_IJNSA_ILi8EEENSA_ILi32EEEEEENS5_IJS18_SD_EEEEEEEvNS4_8identityES11_S1C_vS1D_EENS_8epilogue10collective18CollectiveEpilogueINS1F_23Sm100TmaWarpSpecializedILi4ELi2ELi16ELb1ELb0EEEJNS5_IJSH_SG_SH_EEENS5_IJNST_ISH_SD_EENST_INS5_IJNSA_ILi16EEESC_EEENS5_IJSD_SH_EEEEEEEESJ_SK_SJ_SK_NS1F_6fusion15FusionCallbacksIS1J_NS1R_17LinearCombinationISJ_fSJ_fLNS_15FloatRoundStyleE2EEES1K_S1Q_JEEENS4_5SM1004TMEM4LOAD26SM100_TMEM_LOAD_32dp32b16xENS4_13SM90_TMA_LOADENS12_INS13_ILi2ELi4ELi3EEES16_NST_INS5_IJS17_S1M_EEENS5_IJS1M_SD_EEEEEEENS4_39AutoVectorizingCopyWithAssumedAlignmentILi128EEENS4_14SM90_TMA_STOREES26_S28_S28_EEEvvEEEEvNT_6ParamsE,@"STO_CUDA_ENTRY STV_DEFAULT"
_ZN7cutlass13device_kernelINS_4gemm6kernel13GemmUniversalIN4cute5tupleIJiiiiEEENS1_10collective13CollectiveMmaINS1_35MainloopSm100TmaUmmaWarpSpecializedILi6ELi2ELi4ENS5_IJNS4_1CILi4EEENSA_ILi2EEENSA_ILi1EEEEEEEENS5_IJNSA_ILi128EEESG_NSA_ILi64EEEEEENS_10tfloat32_tENS5_IJlSD_lEEESJ_SK_NS4_8TiledMMAINS4_8MMA_AtomIJNS4_23SM100_MMA_TF32_2x1SM_SSISJ_SJ_fLi128ELi128ELNS4_4UMMA5MajorE0ELSP_0ELNSO_7ScaleInE0ELSQ_0EEEEEENS4_6LayoutINS5_IJSD_SD_SD_EEENS5_IJNSA_ILi0EEESV_SV_EEEEENS5_IJNS4_10UnderscoreESY_SY_EEEEENS4_28SM100_TMA_2SM_LOAD_MULTICASTENS4_14ComposedLayoutINS4_7SwizzleILi3ELi4ELi3EEENS4_18smem_ptr_flag_bitsILi32EEENST_INS5_IJNSA_ILi8EEENSA_ILi32EEEEEENS5_IJS18_SD_EEEEEEEvNS4_8identityES11_S1C_vS1D_EENS_8epilogue10collective18CollectiveEpilogueINS1F_23Sm100TmaWarpSpecializedILi4ELi2ELi16ELb1ELb0EEEJNS5_IJSH_SG_SH_EEENS5_IJNST_ISH_SD_EENST_INS5_IJNSA_ILi16EEESC_EEENS5_IJSD_SH_EEEEEEEESJ_SK_SJ_SK_NS1F_6fusion15FusionCallbacksIS1J_NS1R_17LinearCombinationISJ_fSJ_fLNS_15FloatRoundStyleE2EEES1K_S1Q_JEEENS4_5SM1004TMEM4LOAD26SM100_TMEM_LOAD_32dp32b16xENS4_13SM90_TMA_LOADENS12_INS13_ILi2ELi4ELi3EEES16_NST_INS5_IJS17_S1M_EEENS5_IJS1M_SD_EEEEEEENS4_39AutoVectorizingCopyWithAssumedAlignmentILi128EEENS4_14SM90_TMA_STOREES26_S28_S28_EEEvvEEEEvNT_6ParamsE:
[----:B------:R-:W1:Y:S01]  /*0000*/  LDC R1, c[0x0][0x37c] ;  /* 0x0000df00ff017b82 */ /* 0x000e620000000800 */
[----:B------:R-:W2:Y:S01]  /*0010*/  S2R R69, SR_TID.X ;  /* 0x0000000000457919 */ /* 0x000ea20000002100 */
[----:B------:R-:W3:Y:S06]  /*0020*/  LDCU.64 UR8, c[0x0][0x890] ;  /* 0x00011200ff0877ac */ /* 0x000eec0008000a00 */
[----:B------:R-:W4:Y:S01]  /*0030*/  S2UR UR52, SR_CgaCtaId ;  /* 0x00000000003479c3 */ /* 0x000f220000008800 */
[----:B------:R-:W-:Y:S02]  /*0040*/  PRMT R56, RZ, 0x7610, R56 ;  /* 0x00007610ff387816 */ /* 0x000fe40000000038 */
[----:B------:R-:W-:-:S02]  /*0050*/  ELECT P0, URZ, PT ;  /* 0x0000000000ff782f */ /* 0x000fc40003800000 */
[----:B---3--:R-:W-:-:S04]  /*0060*/  ISETP.NE.U32.AND P1, PT, RZ, UR8, PT ;  /* 0x00000008ff007c0c */ /* 0x008fc8000bf25070 */
[----:B------:R-:W-:Y:S01]  /*0070*/  ISETP.NE.AND.EX P2, PT, RZ, UR9, PT, P1 ;  /* 0x00000009ff007c0c */ /* 0x000fe2000bf45310 */
[----:B----4-:R-:W-:Y:S02]  /*0080*/  ULOP3.LUT UR68, UR52, 0x1, URZ, 0xc0, !UPT ;  /* 0x0000000134447892 */ /* 0x010fe4000f8ec0ff */
[----:B------:R-:W-:Y:S01]  /*0090*/  ULOP3.LUT UR69, UR52, 0x1, URZ, 0x3c, !UPT ;  /* 0x0000000134457892 */ /* 0x000fe2000f8e3cff */
[----:B--2---:R-:W-:-:S05]  /*00a0*/  SHF.R.U32.HI R57, RZ, 0x5, R69 ;  /* 0x00000005ff397819 */ /* 0x004fca0000011645 */
[----:B------:R-:W2:Y:S02]  /*00b0*/  SHFL.IDX PT, R0, R57, RZ, 0x1f ;  /* 0x00001fff39007589 */ /* 0x000ea400000e0000 */
[----:B--2---:R-:W-:Y:S02]  /*00c0*/  R2UR UR22, R0 ;  /* 0x00000000001672ca */ /* 0x004fe400000e0000 */
[----:B-1----:R-:W-:Y:S05]  /*00d0*/  @P2 BRA `(.L_x_0) ;  /* 0x0000000000302947 */ /* 0x002fea0003800000 */
[----:B------:R-:W1:Y:S02]  /*00e0*/  LDCU.64 UR4, c[0x0][0x888] ;  /* 0x00011100ff0477ac */ /* 0x000e640008000a00 */
[----:B-1----:R-:W-:-:S04]  /*00f0*/  UISETP.NE.U32.AND UP0, UPT, UR4, URZ, UPT ;  /* 0x000000ff0400728c */ /* 0x002fc8000bf05070 */
[----:B------:R-:W-:-:S09]  /*0100*/  UISETP.NE.AND.EX UP0, UPT, UR5, URZ, UPT, UP0 ;  /* 0x000000ff0500728c */ /* 0x000fd2000bf05300 */
[----:B------:R-:W-:Y:S05]  /*0110*/  BRA.U !UP0, `(.L_x_1) ;  /* 0x0000000108147547 */ /* 0x000fea000b800000 */
[----:B------:R-:W1:Y:S01]  /*0120*/  LDC.64 R26, c[0x0][0x888] ;  /* 0x00022200ff1a7b82 */ /* 0x000e620000000a00 */
[----:B------:R-:W1:Y:S02]  /*0130*/  LDCU.64 UR4, c[0x0][0x358] ;  /* 0x00006b00ff0477ac */ /* 0x000e640008000a00 */
[----:B-1----:R1:W5:Y:S01]  /*0140*/  LDG.E R26, desc[UR4][R26.64] ;  /* 0x000000041a1a7981 */ /* 0x002362000c1e1900 */
[----:B------:R-:W-:Y:S01]  /*0150*/  HFMA2 R56, -RZ, RZ, 0, 5.9604644775390625e-08 ;  /* 0x00000001ff387431 */ /* 0x000fe200000001ff */
[----:B------:R-:W-:Y:S05]  /*0160*/  BRA `(.L_x_0) ;  /* 0x00000000000c7947 */ /* 0x000fea0003800000 */
.L_x_1:
[----:B------:R-:W1:Y:S01]  /*0170*/  LDCU UR4, c[0x0][0x880] ;  /* 0x00011000ff0477ac */ /* 0x000e620008000800 */
[----:B------:R-:W-:Y:S01]  /*0180*/  HFMA2 R56, -RZ, RZ, 0, 5.9604644775390625e-08 ;  /* 0x00000001ff387431 */ /* 0x000fe200000001ff */
[----:B-1----:R-:W-:-:S07]  /*0190*/  MOV R26, UR4 ;  /* 0x00000004001a7c02 */ /* 0x002fce0008000f00 */
.L_x_0:
[----:B------:R-:W2:Y:S02]  /*01a0*/  LDCU.64 UR4, c[0x0][0x8b0] ;  /* 0x00011600ff0477ac */ /* 0x000ea40008000a00 */
[----:B--2---:R-:W-:-:S04]  /*01b0*/  UISETP.NE.U32.AND UP0, UPT, UR4, URZ, UPT ;  /* 0x000000ff0400728c */ /* 0x004fc8000bf05070 */
[----:B------:R-:W-:-:S09]  /*01c0*/  UISETP.NE.AND.EX UP0, UPT, UR5, URZ, UPT, UP0 ;  /* 0x000000ff0500728c */ /* 0x000fd2000bf05300 */
[----:B------:R-:W-:Y:S05]  /*01d0*/  BRA.U UP0, `(.L_x_2) ;  /* 0x0000000100287547 */ /* 0x000fea000b800000 */
[----:B------:R-:W2:Y:S02]  /*01e0*/  LDCU.64 UR4, c[0x0][0x8a8] ;  /* 0x00011500ff0477ac */ /* 0x000ea40008000a00 */
[----:B--2---:R-:W-:-:S04]  /*01f0*/  UISETP.NE.U32.AND UP0, UPT, UR4, URZ, UPT ;  /* 0x000000ff0400728c */ /* 0x004fc8000bf05070 */
[----:B------:R-:W-:-:S09]  /*0200*/  UISETP.NE.AND.EX UP0, UPT, UR5, URZ, UPT, UP0 ;  /* 0x000000ff0500728c */ /* 0x000fd2000bf05300 */
[----:B------:R-:W-:Y:S05]  /*0210*/  BRA.U !UP0, `(.L_x_3) ;  /* 0x0000000108107547 */ /* 0x000fea000b800000 */
[----:B------:R-:W2:Y:S01]  /*0220*/  LDC.64 R24, c[0x0][0x8a8] ;  /* 0x00022a00ff187b82 */ /* 0x000ea20000000a00 */
[----:B------:R-:W2:Y:S02]  /*0230*/  LDCU.64 UR4, c[0x0][0x358] ;  /* 0x00006b00ff0477ac */ /* 0x000ea40008000a00 */
[----:B--2---:R2:W5:Y:S01]  /*0240*/  LDG.E R24, desc[UR4][R24.64] ;  /* 0x0000000418187981 */ /* 0x004562000c1e1900 */
[----:B------:R-:W-:Y:S05]  /*0250*/  BRA `(.L_x_2) ;  /* 0x0000000000087947 */ /* 0x000fea0003800000 */
.L_x_3:
[----:B------:R-:W2:Y:S02]  /*0260*/  LDCU UR4, c[0x0][0x8a0] ;  /* 0x00011400ff0477ac */ /* 0x000ea40008000800 */
[----:B--2---:R-:W-:Y:S02]  /*0270*/  MOV R24, UR4 ;  /* 0x0000000400187c02 */ /* 0x004fe40008000f00 */
.L_x_2:
[----:B------:R-:W-:Y:S01]  /*0280*/  IMAD.U32 R0, RZ, RZ, UR22 ;  /* 0x00000016ff007e24 */ /* 0x000fe2000f8e00ff */
[----:B------:R-:W-:Y:S04]  /*0290*/  BSSY.RECONVERGENT B0, `(.L_x_4) ;  /* 0x000000c000007945 */ /* 0x000fe80003800200 */
[C---:B------:R-:W-:Y:S02]  /*02a0*/  ISETP.NE.OR P3, PT, R0.reuse, 0x1, !P0 ;  /* 0x000000010000780c */ /* 0x040fe40004765670 */
[----:B------:R-:W-:-:S11]  /*02b0*/  ISETP.NE.OR P2, PT, R0, 0x3, !P0 ;  /* 0x000000030000780c */ /* 0x000fd60004745670 */
[----:B------:R-:W-:Y:S05]  /*02c0*/  @P3 BRA `(.L_x_5) ;  /* 0x0000000000203947 */ /* 0x000fea0003800000 */
[----:B------:R-:W3:Y:S02]  /*02d0*/  LDCU.64 UR4, c[0x0][0x348] ;  /* 0x00006900ff0477ac */ /* 0x000ee40008000a00 */
[----:B---3--:R-:W-:Y:S02]  /*02e0*/  UIADD3 UR6, UP1, UPT, UR4, 0x80, URZ ;  /* 0x0000008004067890 */ /* 0x008fe4000ff3e0ff */
[----:B------:R-:W-:Y:S02]  /*02f0*/  UIADD3 UR4, UP0, UPT, UR4, 0x180, URZ ;  /* 0x0000018004047890 */ /* 0x000fe4000ff1e0ff */
[----:B------:R-:W-:Y:S02]  /*0300*/  UIADD3.X UR7, UPT, UPT, URZ, UR5, URZ, UP1, !UPT ;  /* 0x00000005ff077290 */ /* 0x000fe40008ffe4ff */
[----:B------:R-:W-:-:S07]  /*0310*/  UIADD3.X UR5, UPT, UPT, URZ, UR5, URZ, UP0, !UPT ;  /* 0x00000005ff057290 */ /* 0x000fce00087fe4ff */
[----:B------:R3:W-:Y:S02]  /*0320*/  UTMACCTL.PF [UR6] ;  /* 0x00000000060079b9 */ /* 0x0007e40008040000 */
[----:B------:R3:W-:Y:S02]  /*0330*/  UTMACCTL.PF [UR4] ;  /* 0x00000000040079b9 */ /* 0x0007e40008040000 */
[----:B---3--:R-:W-:Y:S01]  /*0340*/  NOP ;  /* 0x0000000000007918 */ /* 0x008fe20000000000 */
.L_x_5:
[----:B------:R-:W-:Y:S05]  /*0350*/  BSYNC.RECONVERGENT B0 ;  /* 0x0000000000007941 */ /* 0x000fea0003800200 */
.L_x_4:
[----:B------:R-:W-:Y:S04]  /*0360*/  BSSY.RECONVERGENT B0, `(.L_x_6) ;  /* 0x000000a000007945 */ /* 0x000fe80003800200 */
        /* <DEDUP_REMOVED lines=9> */
.L_x_7:
[----:B------:R-:W-:Y:S05]  /*0400*/  BSYNC.RECONVERGENT B0 ;  /* 0x0000000000007941 */ /* 0x000fea0003800200 */
.L_x_6:
[----:B------:R-:W3:Y:S01]  /*0410*/  LDCU.64 UR4, c[0x0][0x888] ;  /* 0x00011100ff0477ac */ /* 0x000ee20008000a00 */
[----:B------:R-:W-:Y:S01]  /*0420*/  ISETP.NE.AND.EX P1, PT, RZ, UR9, PT, P1 ;  /* 0x00000009ff007c0c */ /* 0x000fe2000bf25310 */
[----:B------:R-:W-:Y:S01]  /*0430*/  UPLOP3.LUT UP5, UPT, UPT, UPT, UPT, 0x80, 0x8 ;  /* 0x000000000008789c */ /* 0x000fe20003faf070 */
[----:B---3--:R-:W-:-:S04]  /*0440*/  ISETP.NE.U32.AND P2, PT, RZ, UR4, PT ;  /* 0x00000004ff007c0c */ /* 0x008fc8000bf45070 */
[----:B------:R-:W-:-:S13]  /*0450*/  ISETP.NE.AND.EX P2, PT, RZ, UR5, PT, P2 ;  /* 0x00000005ff007c0c */ /* 0x000fda000bf45320 */
[----:B------:R-:W-:Y:S05]  /*0460*/  @P2 BRA P1, `(.L_x_8) ;  /* 0x0000000000282947 */ /* 0x000fea0000800000 */
[----:B------:R-:W-:Y:S01]  /*0470*/  UISETP.NE.U32.AND UP0, UPT, UR8, URZ, UPT ;  /* 0x000000ff0800728c */ /* 0x000fe2000bf05070 */
[----:B-----5:R-:W-:Y:S01]  /*0480*/  FSETP.NEU.AND P1, PT, R26, RZ, PT ;  /* 0x000000ff1a00720b */ /* 0x020fe20003f2d000 */
[----:B------:R-:W-:Y:S02]  /*0490*/  UISETP.NE.U32.AND UP2, UPT, UR4, URZ, UPT ;  /* 0x000000ff0400728c */ /* 0x000fe4000bf45070 */
[----:B------:R-:W-:Y:S02]  /*04a0*/  UISETP.NE.AND.EX UP1, UPT, UR9, URZ, UPT, UP0 ;  /* 0x000000ff0900728c */ /* 0x000fe4000bf25300 */
[----:B------:R-:W-:-:S04]  /*04b0*/  UISETP.NE.AND.EX UP0, UPT, UR5, URZ, UPT, UP2 ;  /* 0x000000ff0500728c */ /* 0x000fc8000bf05320 */
[----:B------:R-:W-:-:S04]  /*04c0*/  USEL UR4, URZ, 0xffffffff, UP0 ;  /* 0xffffffffff047887 */ /* 0x000fc80008000000 */
[----:B------:R-:W-:Y:S01]  /*04d0*/  VOTEU.ANY UP0, P1 ;  /* 0x0000000000ff7886 */ /* 0x000fe20000800100 */
[----:B------:R-:W-:-:S04]  /*04e0*/  @!UP1 USEL UR4, URZ, 0xffffffff, UP0 ;  /* 0xffffffffff049887 */ /* 0x000fc80008000000 */
[----:B------:R-:W-:-:S04]  /*04f0*/  ULOP3.LUT UR4, UR4, 0x1, URZ, 0xc0, !UPT ;  /* 0x0000000104047892 */ /* 0x000fc8000f8ec0ff */
[----:B------:R-:W-:-:S11]  /*0500*/  UISETP.NE.U32.AND UP5, UPT, UR4, 0x1, UPT ;  /* 0x000000010400788c */ /* 0x000fd6000bfa5070 */
.L_x_8:
[----:B------:R-:W3:Y:S01]  /*0510*/  SHFL.IDX PT, R0, R57, RZ, 0x1f ;  /* 0x00001fff39007589 */ /* 0x000ee200000e0000 */
[----:B------:R-:W-:-:S04]  /*0520*/  UISETP.NE.AND UP0, UPT, UR22, 0x2, UPT ;  /* 0x000000021600788c */ /* 0x000fc8000bf05270 */
[----:B------:R-:W-:Y:S02]  /*0530*/  UISETP.EQ.AND UP1, UPT, UR68, URZ, !UP0 ;  /* 0x000000ff4400728c */ /* 0x000fe4000c722270 */
[----:B------:R-:W-:-:S04]  /*0540*/  USEL UR54, URZ, 0x1, UP0 ;  /* 0x00000001ff367887 */ /* 0x000fc80008000000 */
[----:B------:R-:W-:Y:S02]  /*0550*/  PLOP3.LUT P4, PT, P0, PT, UP1, 0x80, 0x8 ;  /* 0x000000000008781c */ /* 0x000fe4000078f018 */
[----:B---3--:R-:W-:-:S13]  /*0560*/  ISETP.NE.AND P1, PT, R0, RZ, PT ;  /* 0x000000ff0000720c */ /* 0x008fda0003f25270 */
[----:B------:R-:W-:Y:S05]  /*0570*/  @P1 BRA `(.L_x_9) ;  /* 0x0000000000641947 */ /* 0x000fea0003800000 */
[----:B------:R-:W-:Y:S01]  /*0580*/  UMOV UR4, 0x400 ;  /* 0x0000040000047882 */ /* 0x000fe20000000000 */
[----:B------:R-:W-:Y:S01]  /*0590*/  UMOV UR8, 0x1 ;  /* 0x0000000100087882 */ /* 0x000fe20000000000 */
[----:B------:R-:W-:Y:S01]  /*05a0*/  UMOV UR6, 0x3 ;  /* 0x0000000300067882 */ /* 0x000fe20000000000 */
[----:B------:R-:W-:Y:S02]  /*05b0*/  ULEA UR4, UR52, UR4, 0x18 ;  /* 0x0000000434047291 */ /* 0x000fe4000f8ec0ff */
[----:B------:R-:W-:-:S04]  /*05c0*/  UIADD3 UR8, UPT, UPT, -UR8, 0x100000, URZ ;  /* 0x0010000008087890 */ /* 0x000fc8000fffe1ff */
[----:B------:R-:W-:Y:S02]  /*05d0*/  USHF.L.U32 UR9, UR8, 0xb, URZ ;  /* 0x0000000b08097899 */ /* 0x000fe400080006ff */
[----:B------:R-:W-:Y:S02]  /*05e0*/  USHF.L.U32 UR8, UR8, 0x1, URZ ;  /* 0x0000000108087899 */ /* 0x000fe400080006ff */
[----:B------:R-:W-:-:S04]  /*05f0*/  UIADD3 UR6, UPT, UPT, -UR6, 0x100000, URZ ;  /* 0x0010000006067890 */ /* 0x000fc8000fffe1ff */
[----:B------:R-:W-:Y:S02]  /*0600*/  USHF.L.U32 UR7, UR6, 0xb, URZ ;  /* 0x0000000b06077899 */ /* 0x000fe400080006ff */
[----:B------:R-:W-:Y:S01]  /*0610*/  USHF.L.U32 UR6, UR6, 0x1, URZ ;  /* 0x0000000106067899 */ /* 0x000fe200080006ff */
[----:B------:R-:W-:Y:S01]  /*0620*/  ELECT P1, URZ, PT ;  /* 0x0000000000ff782f */ /* 0x000fe20003820000 */
[----:B------:R-:W3:Y:S02]  /*0630*/  FENCE.VIEW.ASYNC.S ;  /* 0x00000000000073c6 */ /* 0x000ee40000000000 */
[----:B---3--:R3:W4:Y:S08]  /*0640*/  SYNCS.EXCH.64 URZ, [UR4], UR8 ;  /* 0x0000000804ff75b2 */ /* 0x0087300008000100 */
[----:B------:R3:W1:Y:S01]  /*0650*/  SYNCS.EXCH.64 URZ, [UR4+0x30], UR6 ;  /* 0x0000300604ff75b2 */ /* 0x0006620008000100 */
        /* <DEDUP_REMOVED lines=10> */
[----:B------:R-:W-:Y:S01]  /*0700*/  NOP ;  /* 0x0000000000007918 */ /* 0x000fe20000000000 */
.L_x_9:
[----:B------:R-:W2:Y:S01]  /*0710*/  SHFL.IDX PT, R0, R57, RZ, 0x1f ;  /* 0x00001fff39007589 */ /* 0x000ea200000e0000 */
[----:B------:R-:W-:Y:S01]  /*0720*/  NOP ;  /* 0x0000000000007918 */ /* 0x000fe20000000000 */
[----:B--2---:R-:W-:-:S13]  /*0730*/  ISETP.NE.AND P1, PT, R0, 0x1, PT ;  /* 0x000000010000780c */ /* 0x004fda0003f25270 */
[----:B------:R-:W-:Y:S05]  /*0740*/  @P1 BRA `(.L_x_10) ;  /* 0x0000000000541947 */ /* 0x000fea0003800000 */
[----:B---3--:R-:W-:Y:S01]  /*0750*/  UMOV UR4, 0x400 ;  /* 0x0000040000047882 */ /* 0x008fe20000000000 */
        /* <DEDUP_REMOVED lines=10> */
[----:B------:R-:W2:Y:S02]  /*0800*/  FENCE.VIEW.ASYNC.S ;  /* 0x00000000000073c6 */ /* 0x000ea40000000000 */
[----:B--2---:R2:W3:Y:S08]  /*0810*/  SYNCS.EXCH.64 URZ, [UR4+0x60], UR8 ;  /* 0x0000600804ff75b2 */ /* 0x0044f00008000100 */
        /* <DEDUP_REMOVED lines=8> */
.L_x_10:
[----:B------:R-:W4:Y:S01]  /*08a0*/  SHFL.IDX PT, R0, R57, RZ, 0x1f ;  /* 0x00001fff39007589 */ /* 0x000f2200000e0000 */
[----:B------:R-:W-:Y:S01]  /*08b0*/  NOP ;  /* 0x0000000000007918 */ /* 0x000fe20000000000 */
[----:B----4-:R-:W-:-:S13]  /*08c0*/  ISETP.NE.AND P1, PT, R0, 0x3, PT ;  /* 0x000000030000780c */ /* 0x010fda0003f25270 */
[----:B------:R-:W-:Y:S05]  /*08d0*/  @P1 BRA `(.L_x_11) ;  /* 0x00000000002c1947 */ /* 0x000fea0003800000 */
[----:B--23--:R-:W-:Y:S01]  /*08e0*/  UMOV UR6, 0x400 ;  /* 0x0000040000067882 */ /* 0x00cfe20000000000 */
[----:B------:R-:W-:Y:S01]  /*08f0*/  UMOV UR4, 0x20 ;  /* 0x0000002000047882 */ /* 0x000fe20000000000 */
[----:B------:R-:W-:Y:S02]  /*0900*/  ULEA UR6, UR52, UR6, 0x18 ;  /* 0x0000000634067291 */ /* 0x000fe4000f8ec0ff */
[----:B------:R-:W-:-:S04]  /*0910*/  UIADD3 UR4, UPT, UPT, -UR4, 0x100000, URZ ;  /* 0x0010000004047890 */ /* 0x000fc8000fffe1ff */
[----:B------:R-:W-:Y:S02]  /*0920*/  USHF.L.U32 UR5, UR4, 0xb, URZ ;  /* 0x0000000b04057899 */ /* 0x000fe400080006ff */
[----:B------:R-:W-:Y:S01]  /*0930*/  USHF.L.U32 UR4, UR4, 0x1, URZ ;  /* 0x0000000104047899 */ /* 0x000fe200080006ff */
[----:B------:R-:W-:Y:S01]  /*0940*/  ELECT P1, URZ, PT ;  /* 0x0000000000ff782f */ /* 0x000fe20003820000 */
[----:B------:R-:W2:Y:S10]  /*0950*/  FENCE.VIEW.ASYNC.S ;  /* 0x00000000000073c6 */ /* 0x000eb40000000000 */
[----:B--2---:R4:W2:Y:S01]  /*0960*/  SYNCS.EXCH.64 URZ, [UR6+0xa0], UR4 ;  /* 0x0000a00406ff75b2 */ /* 0x0048a20008000100 */
[----:B------:R4:W3:Y:S02]  /*0970*/  SYNCS.EXCH.64 URZ, [UR6+0xa8], UR4 ;  /* 0x0000a80406ff75b2 */ /* 0x0008e40008000100 */
[----:B----4-:R-:W-:Y:S01]  /*0980*/  NOP ;  /* 0x0000000000007918 */ /* 0x010fe20000000000 */
.L_x_11:
[----:B------:R-:W4:Y:S01]  /*0990*/  SHFL.IDX PT, R0, R57, RZ, 0x1f ;  /* 0x00001fff39007589 */ /* 0x000f2200000e0000 */
[----:B------:R-:W-:Y:S01]  /*09a0*/  NOP ;  /* 0x0000000000007918 */ /* 0x000fe20000000000 */
[----:B----4-:R-:W-:-:S13]  /*09b0*/  ISETP.NE.AND P1, PT, R0, 0x4, PT ;  /* 0x000000040000780c */ /* 0x010fda0003f25270 */
[----:B------:R-:W-:Y:S05]  /*09c0*/  @P1 BRA `(.L_x_12) ;  /* 0x0000000000481947 */ /* 0x000fea0003800000 */
[----:B--23--:R-:W-:Y:S01]  /*09d0*/  UMOV UR4, 0x720 ;  /* 0x0000072000047882 */ /* 0x00cfe20000000000 */
[----:B------:R-:W-:Y:S01]  /*09e0*/  UMOV UR6, 0x400 ;  /* 0x0000040000067882 */ /* 0x000fe20000000000 */
[----:B------:R-:W-:Y:S01]  /*09f0*/  USEL UR4, UR4, 0x620, UP5 ;  /* 0x0000062004047887 */ /* 0x000fe2000a800000 */
        /* <DEDUP_REMOVED lines=10> */
[----:B--2---:R4:W2:Y:S08]  /*0aa0*/  SYNCS.EXCH.64 URZ, [UR6+0xb0], UR8 ;  /* 0x0000b00806ff75b2 */ /* 0x0048b00008000100 */
[----:B------:R4:W3:Y:S01]  /*0ab0*/  SYNCS.EXCH.64 URZ, [UR6+0xc0], UR4 ;  /* 0x0000c00406ff75b2 */ /* 0x0008e20008000100 */
[----:B------:R4:W1:Y:S01]  /*0ac0*/  SYNCS.EXCH.64 URZ, [UR6+0xb8], UR8 ;  /* 0x0000b80806ff75b2 */ /* 0x0008620008000100 */
[----:B------:R4:W1:Y:S02]  /*0ad0*/  SYNCS.EXCH.64 URZ, [UR6+0xc8], UR4 ;  /* 0x0000c80406ff75b2 */ /* 0x0008640008000100 */
[----:B----4-:R-:W-:Y:S01]  /*0ae0*/  NOP ;  /* 0x0000000000007918 */ /* 0x010fe20000000000 */
.L_x_12:
[----:B------:R-:W4:Y:S01]  /*0af0*/  SHFL.IDX PT, R0, R57, RZ, 0x1f ;  /* 0x00001fff39007589 */ /* 0x000f2200000e0000 */
[----:B------:R-:W-:Y:S01]  /*0b00*/  NOP ;  /* 0x0000000000007918 */ /* 0x000fe20000000000 */
[----:B----4-:R-:W-:-:S13]  /*0b10*/  ISETP.NE.AND P1, PT, R0, 0x5, PT ;  /* 0x000000050000780c */ /* 0x010fda0003f25270 */
[----:B------:R-:W-:Y:S05]  /*0b20*/  @P1 BRA `(.L_x_13) ;  /* 0x0000000000541947 */ /* 0x000fea0003800000 */
[----:B--23--:R-:W-:Y:S01]  /*0b30*/  UMOV UR4, 0x400 ;  /* 0x0000040000047882 */ /* 0x00cfe20000000000 */
        /* <DEDUP_REMOVED lines=14> */
[----:B------:R4:W1:Y:S01]  /*0c20*/  SYNCS.EXCH.64 URZ, [UR4+0xf8], UR8 ;  /* 0x0000f80804ff75b2 */ /* 0x0008620008000100 */
[----:B------:R4:W1:Y:S01]  /*0c30*/  SYNCS.EXCH.64 URZ, [UR4+0xe0], UR6 ;  /* 0x0000e00604ff75b2 */ /* 0x0008620008000100 */
[----:B------:R4:W1:Y:S01]  /*0c40*/  SYNCS.EXCH.64 URZ, [UR4+0x100], UR8 ;  /* 0x0001000804ff75b2 */ /* 0x0008620008000100 */
[----:B------:R4:W1:Y:S01]  /*0c50*/  SYNCS.EXCH.64 URZ, [UR4+0xe8], UR6 ;  /* 0x0000e80604ff75b2 */ /* 0x0008620008000100 */
[----:B------:R4:W1:Y:S02]  /*0c60*/  SYNCS.EXCH.64 URZ, [UR4+0x108], UR8 ;  /* 0x0001080804ff75b2 */ /* 0x0008640008000100 */
[----:B----4-:R-:W-:Y:S01]  /*0c70*/  NOP ;  /* 0x0000000000007918 */ /* 0x010fe20000000000 */
.L_x_13:
[----:B------:R-:W4:Y:S01]  /*0c80*/  SHFL.IDX PT, R0, R57, RZ, 0x1f ;  /* 0x00001fff39007589 */ /* 0x000f2200000e0000 */
[----:B------:R-:W-:Y:S01]  /*0c90*/  ISETP.NE.OR P0, PT, RZ, UR22, !P0 ;  /* 0x00000016ff007c0c */ /* 0x000fe2000c705670 */
        /* <DEDUP_REMOVED lines=12> */
[----:B------:R4:W3:Y:S01]  /*0d60*/  SYNCS.EXCH.64 URZ, [UR4+0x120], UR6 ;  /* 0x0001200604ff75b2 */ /* 0x0008e20008000100 */
[----:B------:R4:W1:Y:S01]  /*0d70*/  SYNCS.EXCH.64 URZ, [UR4+0x118], UR6 ;  /* 0x0001180604ff75b2 */ /* 0x0008620008000100 */
[----:B------:R4:W1:Y:S02]  /*0d80*/  SYNCS.EXCH.64 URZ, [UR4+0x128], UR6 ;  /* 0x0001280604ff75b2 */ /* 0x0008640008000100 */
[----:B----4-:R-:W-:Y:S01]  /*0d90*/  NOP ;  /* 0x0000000000007918 */ /* 0x010fe20000000000 */
.L_x_14:
[----:B------:R-:W-:Y:S01]  /*0da0*/  VOTEU.ALL UP0, P0 ;  /* 0x0000000000ff7886 */ /* 0x000fe20000000000 */
[----:B--23--:R-:W-:Y:S01]  /*0db0*/  UMOV UR4, 0x20 ;  /* 0x0000002000047882 */ /* 0x00cfe20000000000 */
[----:B------:R-:W2:Y:S01]  /*0dc0*/  LDCU UR28, c[0x0][0x36c] ;  /* 0x00006d80ff1c77ac */ /* 0x000ea20008000800 */
[----:B------:R-:W-:Y:S01]  /*0dd0*/  NOP ;  /* 0x0000000000007918 */ /* 0x000fe20000000000 */
[----:B------:R-:W-:Y:S01]  /*0de0*/  LOP3.LUT R0, R69, 0x1f, RZ, 0xc0, !PT ;  /* 0x0000001f45007812 */ /* 0x000fe200078ec0ff */
[----:B------:R-:W-:Y:S01]  /*0df0*/  @!UP0 UMOV UR6, 0x400 ;  /* 0x0000040000068882 */ /* 0x000fe20000000000 */
[----:B------:R-:W-:-:S04]  /*0e00*/  @!UP0 UIADD3 UR4, UPT, UPT, -UR4, 0x100000, URZ ;  /* 0x0010000004048890 */ /* 0x000fc8000fffe1ff */
[----:B------:R-:W-:Y:S02]  /*0e10*/  @!UP0 USHF.L.U32 UR5, UR4, 0xb, URZ ;  /* 0x0000000b04058899 */ /* 0x000fe400080006ff */
[----:B------:R-:W-:Y:S02]  /*0e20*/  @!UP0 USHF.L.U32 UR4, UR4, 0x1, URZ ;  /* 0x0000000104048899 */ /* 0x000fe400080006ff */
[----:B------:R-:W-:Y:S01]  /*0e30*/  @!UP0 ULEA UR6, UR52, UR6, 0x18 ;  /* 0x0000000634068291 */ /* 0x000fe2000f8ec0ff */
[----:B------:R-:W-:Y:S01]  /*0e40*/  VOTEU.ALL UP0, P0 ;  /* 0x0000000000ff7886 */ /* 0x000fe20000000000 */
[----:B------:R-:W-:Y:S02]  /*0e50*/  UISETP.NE.AND UP6, UPT, UR22, URZ, UPT ;  /* 0x000000ff1600728c */ /* 0x000fe4000bfc5270 */
[----:B--2---:R-:W-:Y:S01]  /*0e60*/  UISETP.EQ.U32.AND UP1, UPT, UR28, 0x1, UPT ;  /* 0x000000011c00788c */ /* 0x004fe2000bf22070 */
[----:B------:R-:W2:Y:S07]  /*0e70*/  FENCE.VIEW.ASYNC.S ;  /* 0x00000000000073c6 */ /* 0x000eae0000000000 */
[----:B--2---:R2:W3:Y:S01]  /*0e80*/  @!UP0 SYNCS.EXCH.64 URZ, [UR6+0x130], UR4 ;  /* 0x0001300406ff85b2 */ /* 0x0044e20008000100 */
[----:B------:R-:W-:Y:S05]  /*0e90*/  BRA.U !UP1, `(.L_x_15) ;  /* 0x0000000109087547 */ /* 0x000fea000b800000 */
[----:B-1-3--:R-:W-:Y:S01]  /*0ea0*/  UCGABAR_ARV ;  /* 0x00000000000079c7 */ /* 0x00afe20008000000 */
[----:B------:R-:W-:Y:S05]  /*0eb0*/  BRA `(.L_x_16) ;  /* 0x0000000000047947 */ /* 0x000fea0003800000 */
.L_x_15:
[----:B-1-3--:R-:W-:Y:S01]  /*0ec0*/  NOP ;  /* 0x0000000000007918 */ /* 0x00afe20000000000 */
.L_x_16:
[----:B------:R-:W1:Y:S01]  /*0ed0*/  S2UR UR24, SR_CTAID.Y ;  /* 0x00000000001879c3 */ /* 0x000e620000002600 */
[----:B------:R-:W-:-:S05]  /*0ee0*/  CS2R.32 R58, SR_CgaSize ;  /* 0x00000000003a7805 */ /* 0x000fca0000008a00 */
[----:B------:R-:W-:-:S05]  /*0ef0*/  IMAD R58, R58, -0xa0, RZ ;  /* 0xffffff603a3a7824 */ /* 0x000fca00078e02ff */
[----:B--2---:R-:W-:-:S14]  /*0f00*/  R2UR UR4, R58 ;  /* 0x000000003a0472ca */ /* 0x004fdc00000e0000 */
[----:B------:R-:W2:Y:S01]  /*0f10*/  LDCU UR4, c[0x0][UR4+0x2b4] ;  /* 0x00005680040477ac */ /* 0x000ea20008000800 */
[----:B------:R-:W-:-:S05]  /*0f20*/  CS2R.32 R58, SR_CgaSize ;  /* 0x00000000003a7805 */ /* 0x000fca0000008a00 */
[----:B------:R-:W-:-:S05]  /*0f30*/  IMAD R58, R58, -0xa0, RZ ;  /* 0xffffff603a3a7824 */ /* 0x000fca00078e02ff */
[----:B------:R-:W-:-:S14]  /*0f40*/  R2UR UR5, R58 ;  /* 0x000000003a0572ca */ /* 0x000fdc00000e0000 */
[----:B------:R-:W3:Y:S01]  /*0f50*/  LDCU UR5, c[0x0][UR5+0x2b0] ;  /* 0x00005600050577ac */ /* 0x000ee20008000800 */
[----:B------:R-:W4:Y:S01]  /*0f60*/  S2UR UR26, SR_CTAID.X ;  /* 0x00000000001a79c3 */ /* 0x000f220000002500 */
[----:B------:R-:W-:-:S05]  /*0f70*/  CS2R.32 R58, SR_CgaSize ;  /* 0x00000000003a7805 */ /* 0x000fca0000008a00 */
[----:B------:R-:W-:-:S05]  /*0f80*/  IMAD R58, R58, -0xa0, RZ ;  /* 0xffffff603a3a7824 */ /* 0x000fca00078e02ff */
[----:B------:R-:W-:-:S14]  /*0f90*/  R2UR UR8, R58 ;  /* 0x000000003a0872ca */ /* 0x000fdc00000e0000 */
[----:B------:R-:W3:Y:S01]  /*0fa0*/  LDCU UR8, c[0x0][UR8+0x2a4] ;  /* 0x00005480080877ac */ /* 0x000ee20008000800 */
[----:B------:R-:W-:-:S05]  /*0fb0*/  CS2R.32 R58, SR_CgaSize ;  /* 0x00000000003a7805 */ /* 0x000fca0000008a00 */
[----:B------:R-:W-:-:S05]  /*0fc0*/  IMAD R58, R58, -0xa0, RZ ;  /* 0xffffff603a3a7824 */ /* 0x000fca00078e02ff */
[----:B------:R-:W-:-:S14]  /*0fd0*/  R2UR UR63, R58 ;  /* 0x000000003a3f72ca */ /* 0x000fdc00000e0000 */
[----:B------:R-:W3:Y:S01]  /*0fe0*/  LDCU UR63, c[0x0][UR63+0x2a0] ;  /* 0x000054003f3f77ac */ /* 0x000ee20008000800 */
[----:B------:R-:W-:Y:S02]  /*0ff0*/  USHF.R.U32.HI UR12, URZ, 0x1, UR52 ;  /* 0x00000001ff0c7899 */ /* 0x000fe40008011634 */
[----:B------:R-:W-:Y:S02]  /*1000*/  USHF.R.U32.HI UR11, URZ, 0x2, UR52 ;  /* 0x00000002ff0b7899 */ /* 0x000fe40008011634 */
[----:B------:R-:W-:Y:S02]  /*1010*/  USHF.L.U32 UR40, UR52, 0x8, URZ ;  /* 0x0000000834287899 */ /* 0x000fe400080006ff */
[----:B------:R-:W-:Y:S01]  /*1020*/  USHF.L.U32 UR39, UR52, 0x9, URZ ;  /* 0x0000000934277899 */ /* 0x000fe200080006ff */
[----:B-1----:R-:W-:Y:S01]  /*1030*/  I2FP.F32.U32 R2, UR24 ;  /* 0x0000001800027c45 */ /* 0x002fe20008201000 */
[----:B------:R-:W1:Y:S04]  /*1040*/  LDCU UR23, c[0x0][0xb24] ;  /* 0x00016480ff1777ac */ /* 0x000e680008000800 */
[----:B--2---:R-:W-:Y:S01]  /*1050*/  FMUL R2, R2, UR4 ;  /* 0x0000000402027c20 */ /* 0x004fe20008400000 */
[----:B------:R-:W-:Y:S01]  /*1060*/  ULOP3.LUT UR4, UR68, 0x4, UR52, 0xf8, !UPT ;  /* 0x0000000444047892 */ /* 0x000fe2000f8ef834 */
[----:B----4-:R-:W-:Y:S01]  /*1070*/  I2FP.F32.U32 R3, UR26 ;  /* 0x0000001a00037c45 */ /* 0x010fe20008201000 */
[----:B------:R-:W2:Y:S03]  /*1080*/  LDCU UR45, c[0x0][0xb24] ;  /* 0x00016480ff2d77ac */ /* 0x000ea60008000800 */
[----:B------:R-:W4:Y:S01]  /*1090*/  F2I.U32.TRUNC.NTZ R2, R2 ;  /* 0x0000000200027305 */ /* 0x000f22000020f000 */
[----:B---3--:R-:W-:Y:S01]  /*10a0*/  FMUL R3, R3, UR5 ;  /* 0x0000000503037c20 */ /* 0x008fe20008400000 */
[----:B------:R-:W-:-:S02]  /*10b0*/  UISETP.GT.U32.AND UP0, UPT, UR4, 0xffff, UPT ;  /* 0x0000ffff0400788c */ /* 0x000fc4000bf04070 */
[----:B------:R-:W-:Y:S02]  /*10c0*/  ULOP3.LUT UR5, UR52, 0x3, URZ, 0xc0, !UPT ;  /* 0x0000000334057892 */ /* 0x000fe4000f8ec0ff */
[----:B------:R-:W-:Y:S02]  /*10d0*/  USEL UR31, UR4, 0xffff, !UP0 ;  /* 0x0000ffff041f7887 */ /* 0x000fe4000c000000 */
[----:B------:R-:W3:Y:S01]  /*10e0*/  F2I.U32.TRUNC.NTZ R3, R3 ;  /* 0x0000000300037305 */ /* 0x000ee2000020f000 */
[----:B------:R-:W-:Y:S01]  /*10f0*/  UISETP.GT.U32.AND UP1, UPT, UR5, 0xffff, UPT ;  /* 0x0000ffff0500788c */ /* 0x000fe2000bf24070 */
[----:B------:R-:W1:Y:S01]  /*1100*/  LDCU UR27, c[0x0][0xb30] ;  /* 0x00016600ff1b77ac */ /* 0x000e620008000800 */
[----:B----4-:R-:W-:Y:S02]  /*1110*/  R2UR UR7, R2 ;  /* 0x00000000020772ca */ /* 0x010fe400000e0000 */
[----:B------:R-:W-:Y:S01]  /*1120*/  USEL UR37, UR5, 0xffff, !UP1 ;  /* 0x0000ffff05257887 */ /* 0x000fe2000c800000 */
[----:B------:R-:W-:Y:S01]  /*1130*/  PRMT R2, RZ, 0x7610, R2 ;  /* 0x00007610ff027816 */ /* 0x000fe20000000002 */
[----:B------:R-:W-:Y:S01]  /*1140*/  UMOV UR13, 0x11 ;  /* 0x00000011000d7882 */ /* 0x000fe20000000000 */
[----:B------:R-:W-:Y:S01]  /*1150*/  UMOV UR14, 0x5 ;  /* 0x00000005000e7882 */ /* 0x000fe20000000000 */
[----:B---3--:R-:W-:-:S02]  /*1160*/  R2UR UR6, R3 ;  /* 0x00000000030672ca */ /* 0x008fc400000e0000 */
[----:B------:R-:W-:-:S05]  /*1170*/  PRMT R3, RZ, 0x7610, R3 ;  /* 0x00007610ff037816 */ /* 0x000fca0000000003 */
[----:B------:R-:W-:-:S04]  /*1180*/  UIADD3 UR4, UPT, UPT, -UR7, URZ, URZ ;  /* 0x000000ff07047290 */ /* 0x000fc8000fffe1ff */
[----:B------:R-:W-:Y:S02]  /*1190*/  UIMAD UR4, UR8, UR4, UR24 ;  /* 0x00000004080472a4 */ /* 0x000fe4000f8e0218 */
[----:B------:R-:W-:-:S04]  /*11a0*/  UIADD3 UR5, UPT, UPT, -UR6, URZ, URZ ;  /* 0x000000ff06057290 */ /* 0x000fc8000fffe1ff */
[----:B------:R-:W-:Y:S01]  /*11b0*/  IMAD.U32 R58, RZ, RZ, UR4 ;  /* 0x00000004ff3a7e24 */ /* 0x000fe2000f8e00ff */
[----:B------:R-:W-:Y:S01]  /*11c0*/  UIMAD UR63, UR63, UR5, UR26 ;  /* 0x000000053f3f72a4 */ /* 0x000fe2000f8e021a */
[----:B-12---:R-:W-:Y:S11]  /*11d0*/  BRA.U UP6, `(.L_x_17) ;  /* 0x0000000106687547 */ /* 0x006ff6000b800000 */
[----:B------:R-:W-:Y:S01]  /*11e0*/  R2UR UR15, R58 ;  /* 0x000000003a0f72ca */ /* 0x000fe200000e0000 */
[----:B------:R-:W-:Y:S02]  /*11f0*/  ULOP3.LUT UR4, UR63, 0x2, URZ, 0x3c, !UPT ;  /* 0x000000023f047892 */ /* 0x000fe4000f8e3cff */
[----:B------:R-:W-:-:S10]  /*1200*/  ULOP3.LUT UR10, UR63, 0xfffffffe, URZ, 0xc0, !UPT ;  /* 0xfffffffe3f0a7892 */ /* 0x000fd4000f8ec0ff */
[----:B------:R-:W-:Y:S02]  /*1210*/  UISETP.NE.AND UP0, UPT, UR15, URZ, UPT ;  /* 0x000000ff0f00728c */ /* 0x000fe4000bf05270 */
[----:B------:R-:W-:Y:S02]  /*1220*/  UISETP.NE.AND UP2, UPT, UR15, 0x1, UPT ;  /* 0x000000010f00788c */ /* 0x000fe4000bf45270 */
[----:B------:R-:W-:Y:S02]  /*1230*/  UISETP.GT.U32.AND UP4, UPT, UR63, 0x1, UP0 ;  /* 0x000000013f00788c */ /* 0x000fe40008784070 */
[----:B------:R-:W-:Y:S02]  /*1240*/  UISETP.GT.U32.AND UP3, UPT, UR63, 0x1, UP2 ;  /* 0x000000013f00788c */ /* 0x000fe40009764070 */
[----:B------:R-:W-:Y:S02]  /*1250*/  UISETP.GT.U32.AND UP1, UPT, UR4, 0x1, UP0 ;  /* 0x000000010400788c */ /* 0x000fe40008724070 */
[----:B------:R-:W-:-:S02]  /*1260*/  UISETP.GT.U32.AND UP0, UPT, UR4, 0x1, UP2 ;  /* 0x000000010400788c */ /* 0x000fc40009704070 */
[----:B------:R-:W-:Y:S02]  /*1270*/  USEL UR6, URZ, 0x1, UP4 ;  /* 0x00000001ff067887 */ /* 0x000fe4000a000000 */
[----:B------:R-:W-:Y:S02]  /*1280*/  USEL UR5, URZ, 0x10, UP3 ;  /* 0x00000010ff057887 */ /* 0x000fe40009800000 */
[----:B------:R-:W-:Y:S02]  /*1290*/  USEL UR4, URZ, 0x2, UP4 ;  /* 0x00000002ff047887 */ /* 0x000fe4000a000000 */
[----:B------:R-:W-:Y:S02]  /*12a0*/  USEL UR9, URZ, 0x20, UP3 ;  /* 0x00000020ff097887 */ /* 0x000fe40009800000 */
[----:B------:R-:W-:Y:S02]  /*12b0*/  USEL UR8, URZ, 0x4, UP1 ;  /* 0x00000004ff087887 */ /* 0x000fe40008800000 */
[----:B------:R-:W-:-:S02]  /*12c0*/  UIADD3 UR4, UPT, UPT, UR4, UR5, UR6 ;  /* 0x0000000504047290 */ /* 0x000fc4000fffe006 */
[----:B------:R-:W-:Y:S02]  /*12d0*/  USEL UR6, URZ, 0x8, UP1 ;  /* 0x00000008ff067887 */ /* 0x000fe40008800000 */
[----:B------:R-:W-:Y:S02]  /*12e0*/  USEL UR7, URZ, 0x40, UP0 ;  /* 0x00000040ff077887 */ /* 0x000fe40008000000 */
[----:B------:R-:W-:Y:S02]  /*12f0*/  UIADD3 UR5, UPT, UPT, UR8, UR9, UR4 ;  /* 0x0000000908057290 */ /* 0x000fe4000fffe004 */
[----:B------:R-:W-:Y:S02]  /*1300*/  ULEA UR4, UR15, UR10, 0x2 ;  /* 0x0000000a0f047291 */ /* 0x000fe4000f8e10ff */
[----:B------:R-:W-:Y:S02]  /*1310*/  USEL UR8, URZ, 0x80, UP0 ;  /* 0x00000080ff087887 */ /* 0x000fe40008000000 */
[----:B------:R-:W-:-:S03]  /*1320*/  UIADD3 UR5, UPT, UPT, UR6, UR7, UR5 ;  /* 0x0000000706057290 */ /* 0x000fc6000fffe005 */
[----:B------:R-:W-:Y:S01]  /*1330*/  UMOV UR6, 0x3 ;  /* 0x0000000300067882 */ /* 0x000fe20000000000 */
[----:B------:R-:W-:Y:S02]  /*1340*/  UIADD3 UR5, UPT, UPT, UR5, UR8, URZ ;  /* 0x0000000805057290 */ /* 0x000fe4000fffe0ff */
[----:B------:R-:W-:-:S04]  /*1350*/  USHF.L.U32 UR4, UR6, UR4, URZ ;  /* 0x0000000406047299 */ /* 0x000fc800080006ff */
[----:B------:R-:W-:Y:S02]  /*1360*/  MOV R3, UR5 ;  /* 0x0000000500037c02 */ /* 0x000fe40008000f00 */
[----:B------:R-:W-:-:S07]  /*1370*/  IMAD.U32 R2, RZ, RZ, UR4 ;  /* 0x00000004ff027e24 */ /* 0x000fce000f8e00ff */
.L_x_17:
[----:B------:R-:W1:Y:S01]  /*1380*/  S2UR UR36, SR_CTAID.Z ;  /* 0x00000000002479c3 */ /* 0x000e620000002700 */
[----:B------:R-:W-:Y:S02]  /*1390*/  UISETP.GE.AND UP0, UPT, UR23, 0x1, UPT ;  /* 0x000000011700788c */ /* 0x000fe4000bf06270 */
[----:B------:R-:W-:Y:S02]  /*13a0*/  ULOP3.LUT UR37, UR37, 0xffff, URZ, 0xc0, !UPT ;  /* 0x0000ffff25257892 */ /* 0x000fe4000f8ec0ff */
[----:B------:R-:W-:Y:S02]  /*13b0*/  ULOP3.LUT UR31, UR31, 0xffff, URZ, 0xc0, !UPT ;  /* 0x0000ffff1f1f7892 */ /* 0x000fe4000f8ec0ff */
[----:B------:R-:W-:Y:S02]  /*13c0*/  UISETP.NE.AND UP3, UPT, UR22, 0x2, UPT ;  /* 0x000000021600788c */ /* 0x000fe4000bf65270 */
[----:B------:R-:W-:Y:S02]  /*13d0*/  ULOP3.LUT UR57, UR12, 0x1, URZ, 0xc0, !UPT ;  /* 0x000000010c397892 */ /* 0x000fe4000f8ec0ff */
[----:B------:R-:W-:-:S02]  /*13e0*/  ULOP3.LUT UR55, UR11, 0x1, URZ, 0xc0, !UPT ;  /* 0x000000010b377892 */ /* 0x000fc4000f8ec0ff */
[----:B------:R-:W-:Y:S02]  /*13f0*/  ULOP3.LUT UR40, UR40, 0x400, URZ, 0xc0, !UPT ;  /* 0x0000040028287892 */ /* 0x000fe4000f8ec0ff */
[----:B------:R-:W-:Y:S02]  /*1400*/  ULOP3.LUT UR39, UR39, 0x400, URZ, 0xc0, !UPT ;  /* 0x0000040027277892 */ /* 0x000fe4000f8ec0ff */
[----:B------:R-:W-:Y:S02]  /*1410*/  USHF.L.U32 UR37, UR13, UR37, URZ ;  /* 0x000000250d257299 */ /* 0x000fe400080006ff */
[----:B------:R-:W-:Y:S01]  /*1420*/  USHF.L.U32 UR31, UR14, UR31, URZ ;  /* 0x0000001f0e1f7299 */ /* 0x000fe200080006ff */
[----:B------:R-:W-:Y:S01]  /*1430*/  UMOV UR20, UR26 ;  /* 0x0000001a00147c82 */ /* 0x000fe20008000000 */
[----:B------:R-:W-:Y:S10]  /*1440*/  BRA.U !UP0, `(.L_x_18) ;  /* 0x0000000108d47547 */ /* 0x000ff4000b800000 */
[----:B------:R-:W2:Y:S01]  /*1450*/  LDCU.128 UR12, c[0x0][0xb10] ;  /* 0x00016200ff0c77ac */ /* 0x000ea20008000c00 */
[----:B------:R-:W3:Y:S01]  /*1460*/  LDCU UR6, c[0x0][0x370] ;  /* 0x00006e00ff0677ac */ /* 0x000ee20008000800 */
[----:B------:R-:W4:Y:S01]  /*1470*/  LDCU UR5, c[0x0][0x374] ;  /* 0x00006e80ff0577ac */ /* 0x000f220008000800 */
[----:B------:R-:W1:Y:S01]  /*1480*/  LDCU UR25, c[0x0][0xb0c] ;  /* 0x00016180ff1977ac */ /* 0x000e620008000800 */
[----:B------:R-:W1:Y:S01]  /*1490*/  LDCU UR4, c[0x0][0xb20] ;  /* 0x00016400ff0477ac */ /* 0x000e620008000800 */
[----:B------:R-:W1:Y:S01]  /*14a0*/  LDCU.64 UR8, c[0x0][0xb28] ;  /* 0x00016500ff0877ac */ /* 0x000e620008000a00 */
[----:B--2---:R-:W-:Y:S02]  /*14b0*/  UISETP.NE.AND UP0, UPT, UR14, 0x1, UPT ;  /* 0x000000010e00788c */ /* 0x004fe4000bf05270 */
[----:B----4-:R-:W-:Y:S02]  /*14c0*/  UIMAD.WIDE.U32 UR10, UR5, UR15, URZ ;  /* 0x0000000f050a72a5 */ /* 0x010fe4000f8e00ff */
[----:B---3--:R-:W-:-:S02]  /*14d0*/  UIMAD.WIDE.U32 UR18, UR6, UR12, URZ ;  /* 0x0000000c061272a5 */ /* 0x008fc4000f8e00ff */
[----:B-1----:R-:W-:Y:S02]  /*14e0*/  UISETP.NE.AND UP1, UPT, UR25, 0x1, UPT ;  /* 0x000000011900788c */ /* 0x002fe4000bf25270 */
[----:B------:R-:W-:Y:S01]  /*14f0*/  UISETP.NE.AND UP2, UPT, UR23, 0x1, UPT ;  /* 0x000000011700788c */ /* 0x000fe2000bf45270 */
[----:B------:R-:W-:Y:S02]  /*1500*/  UMOV UR10, UR11 ;  /* 0x0000000b000a7c82 */ /* 0x000fe40008000000 */
[----:B------:R-:W-:Y:S01]  /*1510*/  UMOV UR18, UR19 ;  /* 0x0000001300127c82 */ /* 0x000fe20008000000 */
[----:B------:R-:W-:Y:S02]  /*1520*/  @UP0 USHF.R.U32.HI UR5, URZ, UR4, UR10 ;  /* 0x00000004ff050299 */ /* 0x000fe4000801160a */
[----:B------:R-:W-:Y:S02]  /*1530*/  UIMAD.WIDE.U32 UR20, UR24, UR15, URZ ;  /* 0x0000000f181472a5 */ /* 0x000fe4000f8e00ff */
[----:B------:R-:W-:-:S02]  /*1540*/  UIMAD.WIDE.U32 UR10, UR5, UR8, URZ ;  /* 0x00000008050a72a5 */ /* 0x000fc4000f8e00ff */
[----:B------:R-:W-:Y:S02]  /*1550*/  @UP1 USHF.R.U32.HI UR6, URZ, UR13, UR18 ;  /* 0x0000000dff061299 */ /* 0x000fe40008011612 */
[----:B------:R-:W-:Y:S02]  /*1560*/  UIMAD.WIDE.U32 UR16, UR26, UR12, URZ ;  /* 0x0000000c1a1072a5 */ /* 0x000fe4000f8e00ff */
[----:B------:R-:W-:Y:S01]  /*1570*/  UIMAD.WIDE.U32 UR18, UR6, UR8, URZ ;  /* 0x00000008061272a5 */ /* 0x000fe2000f8e00ff */
[----:B------:R-:W-:Y:S01]  /*1580*/  UMOV UR20, UR21 ;  /* 0x0000001500147c82 */ /* 0x000fe20008000000 */
[----:B------:R-:W-:Y:S01]  /*1590*/  UMOV UR10, UR11 ;  /* 0x0000000b000a7c82 */ /* 0x000fe20008000000 */
[----:B------:R-:W-:Y:S02]  /*15a0*/  USHF.R.U32.HI UR20, URZ, UR4, UR20 ;  /* 0x00000004ff147299 */ /* 0x000fe40008011614 */
[----:B------:R-:W-:Y:S02]  /*15b0*/  @UP2 USHF.R.U32.HI UR5, URZ, UR9, UR10 ;  /* 0x00000009ff052299 */ /* 0x000fe4000801160a */
[----:B------:R-:W-:Y:S01]  /*15c0*/  UMOV UR7, UR19 ;  /* 0x0000001300077c82 */ /* 0x000fe20008000000 */
[----:B------:R-:W-:Y:S01]  /*15d0*/  UMOV UR16, UR17 ;  /* 0x0000001100107c82 */ /* 0x000fe20008000000 */
[----:B------:R-:W-:-:S02]  /*15e0*/  @UP2 USHF.R.U32.HI UR6, URZ, UR9, UR7 ;  /* 0x00000009ff062299 */ /* 0x000fc40008011607 */
[----:B------:R-:W-:Y:S02]  /*15f0*/  USHF.R.U32.HI UR16, URZ, UR13, UR16 ;  /* 0x0000000dff107299 */ /* 0x000fe40008011610 */
[----:B------:R-:W-:Y:S02]  /*1600*/  USEL UR4, UR24, UR20, !UP0 ;  /* 0x0000001418047287 */ /* 0x000fe4000c000000 */
[----:B------:R-:W-:Y:S02]  /*1610*/  UIMAD UR7, UR5, UR23, URZ ;  /* 0x00000017050772a4 */ /* 0x000fe4000f8e02ff */
[----:B------:R-:W-:Y:S02]  /*1620*/  USEL UR5, UR26, UR16, !UP1 ;  /* 0x000000101a057287 */ /* 0x000fe4000c800000 */
[----:B------:R-:W-:Y:S02]  /*1630*/  UIMAD UR12, UR6, UR23, URZ ;  /* 0x00000017060c72a4 */ /* 0x000fe4000f8e02ff */
[----:B------:R-:W-:-:S02]  /*1640*/  UISETP.GE.AND UP0, UPT, UR4, UR7, UPT ;  /* 0x000000070400728c */ /* 0x000fc4000bf06270 */
[----:B------:R-:W-:Y:S02]  /*1650*/  UIMAD.WIDE.U32 UR10, UR4, UR8, URZ ;  /* 0x00000008040a72a5 */ /* 0x000fe4000f8e00ff */
[----:B------:R-:W-:Y:S02]  /*1660*/  UISETP.GE.OR UP0, UPT, UR5, UR12, UP0 ;  /* 0x0000000c0500728c */ /* 0x000fe40008706670 */
[----:B------:R-:W-:Y:S02]  /*1670*/  UIMAD.WIDE.U32 UR12, UR5, UR8, URZ ;  /* 0x00000008050c72a5 */ /* 0x000fe4000f8e00ff */
[----:B------:R-:W-:Y:S01]  /*1680*/  UIADD3 UR10, UPT, UPT, -UR4, URZ, URZ ;  /* 0x000000ff040a7290 */ /* 0x000fe2000fffe1ff */
[----:B------:R-:W-:Y:S01]  /*1690*/  UMOV UR8, UR11 ;  /* 0x0000000b00087c82 */ /* 0x000fe20008000000 */
[----:B------:R-:W-:Y:S02]  /*16a0*/  UIADD3 UR20, UPT, UPT, -UR5, URZ, URZ ;  /* 0x000000ff05147290 */ /* 0x000fe4000fffe1ff */
[----:B------:R-:W-:-:S03]  /*16b0*/  USHF.R.U32.HI UR8, URZ, UR9, UR8 ;  /* 0x00000009ff087299 */ /* 0x000fc60008011608 */
[----:B------:R-:W-:Y:S01]  /*16c0*/  @!UP0 UMOV UR7, UR13 ;  /* 0x0000000d00078c82 */ /* 0x000fe20008000000 */
[----:B------:R-:W-:Y:S02]  /*16d0*/  UIMAD UR24, UR14, UR10, UR24 ;  /* 0x0000000a0e1872a4 */ /* 0x000fe4000f8e0218 */
[----:B------:R-:W-:Y:S02]  /*16e0*/  USEL UR8, UR4, UR8, !UP2 ;  /* 0x0000000804087287 */ /* 0x000fe4000d000000 */
[----:B------:R-:W-:Y:S02]  /*16f0*/  @!UP0 USHF.R.U32.HI UR7, URZ, UR9, UR7 ;  /* 0x00000009ff078299 */ /* 0x000fe40008011607 */
[----:B------:R-:W-:Y:S02]  /*1700*/  UIADD3 UR9, UPT, UPT, -UR8, URZ, URZ ;  /* 0x000000ff08097290 */ /* 0x000fe4000fffe1ff */
[----:B------:R-:W-:Y:S02]  /*1710*/  @!UP0 USEL UR7, UR5, UR7, !UP2 ;  /* 0x0000000705078287 */ /* 0x000fe4000d000000 */
[----:B------:R-:W-:-:S02]  /*1720*/  UIMAD UR9, UR23, UR9, UR4 ;  /* 0x00000009170972a4 */ /* 0x000fc4000f8e0204 */
[----:B------:R-:W-:Y:S02]  /*1730*/  @!UP0 UIADD3 UR8, UPT, UPT, UR8, -UR7, URZ ;  /* 0x8000000708088290 */ /* 0x000fe4000fffe0ff */
[----:B------:R-:W-:Y:S02]  /*1740*/  @!UP0 UIMAD UR6, UR9, UR6, UR7 ;  /* 0x00000006090682a4 */ /* 0x000fe4000f8e0207 */
[----:B------:R-:W-:Y:S02]  /*1750*/  @!UP0 UIMAD UR4, UR8, UR23, UR5 ;  /* 0x00000017080482a4 */ /* 0x000fe4000f8e0205 */
[----:B------:R-:W-:Y:S02]  /*1760*/  UIMAD UR20, UR25, UR20, UR26 ;  /* 0x00000014191472a4 */ /* 0x000fe4000f8e021a */
[----:B------:R-:W-:Y:S01]  /*1770*/  UIMAD UR24, UR4, UR14, UR24 ;  /* 0x0000000e041872a4 */ /* 0x000fe2000f8e0218 */
[----:B------:R-:W-:Y:S02]  /*1780*/  @!UP0 UMOV UR5, UR6 ;  /* 0x0000000600058c82 */ /* 0x000fe40008000000 */
[----:B------:R-:W-:-:S12]  /*1790*/  UIMAD UR20, UR5, UR25, UR20 ;  /* 0x00000019051472a4 */ /* 0x000fd8000f8e0214 */
.L_x_18:
[----:B------:R-:W-:-:S09]  /*17a0*/  UISETP.NE.AND UP0, UPT, UR27, 0x1, UPT ;  /* 0x000000011b00788c */ /* 0x000fd2000bf05270 */
[----:B------:R-:W-:Y:S05]  /*17b0*/  BRA.U UP0, `(.L_x_19) ;  /* 0x0000000100447547 */ /* 0x000fea000b800000 */
[----:B------:R-:W2:Y:S01]  /*17c0*/  LDCU.128 UR8, c[0x0][0xb10] ;  /* 0x00016200ff0877ac */ /* 0x000ea20008000c00 */
[----:B------:R-:W3:Y:S01]  /*17d0*/  LDCU UR12, c[0x0][0xb0c] ;  /* 0x00016180ff0c77ac */ /* 0x000ee20008000800 */
[----:B------:R-:W4:Y:S01]  /*17e0*/  LDCU UR13, c[0x0][0xb20] ;  /* 0x00016400ff0d77ac */ /* 0x000f220008000800 */
[----:B--2---:R-:W-:Y:S02]  /*17f0*/  UIMAD.WIDE.U32 UR6, UR20, UR8, URZ ;  /* 0x00000008140672a5 */ /* 0x004fe4000f8e00ff */
[----:B------:R-:W-:Y:S02]  /*1800*/  UIMAD.WIDE.U32 UR4, UR24, UR11, URZ ;  /* 0x0000000b180472a5 */ /* 0x000fe4000f8e00ff */
[----:B---3--:R-:W-:Y:S02]  /*1810*/  UISETP.NE.AND UP1, UPT, UR12, 0x1, UPT ;  /* 0x000000010c00788c */ /* 0x008fe4000bf25270 */
[----:B------:R-:W-:Y:S01]  /*1820*/  UISETP.NE.AND UP0, UPT, UR10, 0x1, UPT ;  /* 0x000000010a00788c */ /* 0x000fe2000bf05270 */
[----:B------:R-:W-:-:S02]  /*1830*/  UMOV UR6, UR7 ;  /* 0x0000000700067c82 */ /* 0x000fc40008000000 */
[----:B------:R-:W-:Y:S01]  /*1840*/  UMOV UR4, UR5 ;  /* 0x0000000500047c82 */ /* 0x000fe20008000000 */
[----:B------:R-:W-:Y:S02]  /*1850*/  USHF.R.U32.HI UR9, URZ, UR9, UR6 ;  /* 0x00000009ff097299 */ /* 0x000fe40008011606 */
[----:B----4-:R-:W-:Y:S02]  /*1860*/  USHF.R.U32.HI UR4, URZ, UR13, UR4 ;  /* 0x0000000dff047299 */ /* 0x010fe40008011604 */
[----:B------:R-:W-:Y:S02]  /*1870*/  USEL UR5, UR20, UR9, !UP1 ;  /* 0x0000000914057287 */ /* 0x000fe4000c800000 */
[----:B------:R-:W-:-:S04]  /*1880*/  USEL UR4, UR24, UR4, !UP0 ;  /* 0x0000000418047287 */ /* 0x000fc8000c000000 */
[----:B------:R-:W-:Y:S02]  /*1890*/  UIADD3 UR6, UPT, UPT, -UR4, UR5, URZ ;  /* 0x0000000504067290 */ /* 0x000fe4000fffe1ff */
[----:B------:R-:W-:Y:S02]  /*18a0*/  UIADD3 UR4, UPT, UPT, UR4, -UR5, URZ ;  /* 0x8000000504047290 */ /* 0x000fe4000fffe0ff */
[----:B------:R-:W-:Y:S02]  /*18b0*/  UIMAD UR24, UR6, UR10, UR24 ;  /* 0x0000000a061872a4 */ /* 0x000fe4000f8e0218 */
[----:B------:R-:W-:-:S12]  /*18c0*/  UIMAD UR20, UR4, UR12, UR20 ;  /* 0x0000000c041472a4 */ /* 0x000fd8000f8e0214 */
.L_x_19:
[----:B------:R-:W-:-:S09]  /*18d0*/  UISETP.EQ.U32.AND UP0, UPT, UR28, 0x1, UPT ;  /* 0x000000011c00788c */ /* 0x000fd2000bf02070 */
[----:B------:R-:W-:Y:S05]  /*18e0*/  BRA.U !UP0, `(.L_x_20) ;  /* 0x00000001080c7547 */ /* 0x000fea000b800000 */
[----:B------:R-:W-:Y:S01]  /*18f0*/  UCGABAR_WAIT ;  /* 0x0000000000007dc7 */ /* 0x000fe20008000000 */
[----:B------:R-:W-:Y:S01]  /*1900*/  CCTL.IVALL ;  /* 0x00000000ff00798f */ /* 0x000fe20002000000 */
[----:B------:R-:W-:Y:S05]  /*1910*/  BRA `(.L_x_21) ;  /* 0x0000000000047947 */ /* 0x000fea0003800000 */
.L_x_20:
[----:B------:R-:W-:Y:S06]  /*1920*/  BAR.SYNC.DEFER_BLOCKING 0x0 ;  /* 0x0000000000007b1d */ /* 0x000fec0000010000 */
.L_x_21:
[----:B------:R-:W-:Y:S05]  /*1930*/  BRA.U UP3, `(.L_x_22) ;  /* 0x0000001503d07547 */ /* 0x000fea000b800000 */
[----:B------:R-:W2:Y:S01]  /*1940*/  LDCU UR6, c[0x0][0x38c] ;  /* 0x00007180ff0677ac */ /* 0x000ea20008000800 */
[----:B------:R-:W-:Y:S01]  /*1950*/  PLOP3.LUT P2, PT, PT, PT, UP5, 0x80, 0x8 ;  /* 0x000000000008781c */ /* 0x000fe20003f4f058 */
[----:B------:R-:W-:Y:S01]  /*1960*/  IMAD.MOV.U32 R12, RZ, RZ, 0x1 ;  /* 0x00000001ff0c7424 */ /* 0x000fe200078e00ff */
[----:B------:R-:W-:Y:S01]  /*1970*/  ISETP.NE.AND P3, PT, R0, RZ, P4 ;  /* 0x000000ff0000720c */ /* 0x000fe20002765270 */
[----:B------:R-:W-:Y:S01]  /*1980*/  USHF.L.U32 UR7, UR26, 0x6, URZ ;  /* 0x000000061a077899 */ /* 0x000fe200080006ff */
[----:B------:R-:W-:Y:S01]  /*1990*/  PLOP3.LUT P2, PT, P2, PT, PT, 0x8, 0x80 ;  /* 0x000000000080781c */ /* 0x000fe2000174e170 */
[----:B------:R-:W-:Y:S01]  /*19a0*/  UISETP.NE.AND UP1, UPT, UR22, URZ, UPT ;  /* 0x000000ff1600728c */ /* 0x000fe2000bf25270 */
[----:B------:R-:W-:Y:S01]  /*19b0*/  CS2R R10, SRZ ;  /* 0x00000000000a7805 */ /* 0x000fe2000001ff00 */
[----:B------:R-:W-:Y:S01]  /*19c0*/  IMAD.MOV.U32 R9, RZ, RZ, RZ ;  /* 0x000000ffff097224 */ /* 0x000fe200078e00ff */
[----:B------:R-:W3:Y:S01]  /*19d0*/  LDCU UR50, c[0x0][0x370] ;  /* 0x00006e00ff3277ac */ /* 0x000ee20008000800 */
[----:B------:R-:W-:Y:S01]  /*19e0*/  IMAD.MOV.U32 R8, RZ, RZ, 0x1 ;  /* 0x00000001ff087424 */ /* 0x000fe200078e00ff */
[----:B------:R-:W-:Y:S01]  /*19f0*/  USEL UR38, UR54, 0x2, UP1 ;  /* 0x0000000236267887 */ /* 0x000fe20008800000 */
[----:B------:R-:W4:Y:S01]  /*1a00*/  LDCU.64 UR46, c[0x0][0x348] ;  /* 0x00006900ff2e77ac */ /* 0x000f220008000a00 */
[----:B--2---:R-:W-:-:S02]  /*1a10*/  UIADD3 UR5, UPT, UPT, UR6, 0x3f, URZ ;  /* 0x0000003f06057890 */ /* 0x004fc4000fffe0ff */
[----:B------:R-:W-:Y:S02]  /*1a20*/  UIADD3 UR58, UPT, UPT, UR6, 0x7e, URZ ;  /* 0x0000007e063a7890 */ /* 0x000fe4000fffe0ff */
[----:B------:R-:W-:Y:S01]  /*1a30*/  USHF.R.S32.HI UR4, URZ, 0x1f, UR5 ;  /* 0x0000001fff047899 */ /* 0x000fe20008011405 */
[----:B------:R-:W2:Y:S03]  /*1a40*/  LDCU UR49, c[0x0][0x374] ;  /* 0x00006e80ff3177ac */ /* 0x000ea60008000800 */
[----:B------:R-:W-:Y:S02]  /*1a50*/  ULEA.HI UR4, UR4, UR5, URZ, 0x6 ;  /* 0x0000000504047291 */ /* 0x000fe4000f8f30ff */
[----:B------:R-:W-:Y:S02]  /*1a60*/  ULOP3.LUT UR5, UR7, 0x40, URZ, 0xc0, !UPT ;  /* 0x0000004007057892 */ /* 0x000fe4000f8ec0ff */
[----:B------:R-:W-:-:S02]  /*1a70*/  USHF.R.S32.HI UR53, URZ, 0x6, UR4 ;  /* 0x00000006ff357899 */ /* 0x000fc40008011404 */
[----:B------:R-:W-:Y:S02]  /*1a80*/  UIADD3 UR4, UPT, UPT, UR6, -0x1, URZ ;  /* 0xffffffff06047890 */ /* 0x000fe4000fffe0ff */
[----:B------:R-:W-:Y:S02]  /*1a90*/  UISETP.LT.U32.AND UP0, UPT, UR53, 0x6, UPT ;  /* 0x000000063500788c */ /* 0x000fe4000bf01070 */
[----:B------:R-:W-:Y:S02]  /*1aa0*/  UISETP.GE.U32.AND UP2, UPT, UR4, -0x7f, UPT ;  /* 0xffffff810400788c */ /* 0x000fe4000bf46070 */
[----:B------:R-:W-:Y:S02]  /*1ab0*/  USEL UR51, UR53, 0x6, UP0 ;  /* 0x0000000635337887 */ /* 0x000fe40008000000 */
[----:B------:R-:W-:Y:S02]  /*1ac0*/  ULEA UR57, UR57, UR5, 0x5 ;  /* 0x0000000539397291 */ /* 0x000fe4000f8e28ff */
[----:B------:R-:W-:-:S02]  /*1ad0*/  UIADD3 UR4, UPT, UPT, UR51, -0x1, URZ ;  /* 0xffffffff33047890 */ /* 0x000fc4000fffe0ff */
[----:B------:R-:W-:Y:S02]  /*1ae0*/  ULEA UR55, UR55, UR5, 0x5 ;  /* 0x0000000537377291 */ /* 0x000fe4000f8e28ff */
[----:B------:R-:W-:Y:S02]  /*1af0*/  UIADD3 UR56, UPT, UPT, UR53, -UR51, URZ ;  /* 0x8000003335387290 */ /* 0x000fe4000fffe0ff */
[----:B------:R-:W-:Y:S01]  /*1b00*/  @UP2 UIADD3 UR4, UPT, UPT, UR51, URZ, URZ ;  /* 0x000000ff33042290 */ /* 0x000fe2000fffe0ff */
[----:B------:R-:W-:-:S03]  /*1b10*/  UMOV UR29, URZ ;  /* 0x000000ff001d7c82 */ /* 0x000fc60008000000 */
[----:B------:R-:W-:Y:S02]  /*1b20*/  UIADD3 UR41, UPT, UPT, UR4, 0x1, URZ ;  /* 0x0000000104297890 */ /* 0x000fe4000fffe0ff */
[----:B--234-:R-:W-:-:S12]  /*1b30*/  UIADD3 UR54, UPT, UPT, -UR4, URZ, URZ ;  /* 0x000000ff04367290 */ /* 0x01cfd8000fffe1ff */
.L_x_46:
[----:B------:R-:W-:Y:S01]  /*1b40*/  UISETP.NE.AND UP0, UPT, UR52, URZ, UPT ;  /* 0x000000ff3400728c */ /* 0x000fe2000bf05270 */
[----:B------:R-:W2:Y:S08]  /*1b50*/  S2UR UR52, SR_CgaCtaId ;  /* 0x00000000003479c3 */ /* 0x000eb00000008800 */
[----:B---3--:R-:W-:Y:S05]  /*1b60*/  BRA.U UP0, `(.L_x_23) ;  /* 0x0000000100347547 */ /* 0x008fea000b800000 */
[----:B------:R-:W3:Y:S01]  /*1b70*/  S2R R0, SR_CgaCtaId ;  /* 0x0000000000007919 */ /* 0x000ee20000008800 */
[----:B------:R-:W-:-:S04]  /*1b80*/  MOV R2, 0x400 ;  /* 0x0000040000027802 */ /* 0x000fc80000000f00 */
[----:B---3--:R-:W-:Y:S02]  /*1b90*/  LEA R0, R0, R2, 0x18 ;  /* 0x0000000200007211 */ /* 0x008fe400078ec0ff */
[----:B------:R-:W-:-:S03]  /*1ba0*/  SHF.L.U32 R2, R8, 0x1f, RZ ;  /* 0x0000001f08027819 */ /* 0x000fc600000006ff */
[----:B------:R-:W-:-:S04]  /*1bb0*/  IMAD R0, R9, 0x8, R0 ;  /* 0x0000000809007824 */ /* 0x000fc800078e0200 */
[----:B------:R-:W3:Y:S02]  /*1bc0*/  SYNCS.PHASECHK.TRANS64.TRYWAIT P0, [R0+URZ+0x120], R2 ;  /* 0x00012002000075a7 */ /* 0x000ee400080011ff */
[----:B---3--:R-:W-:Y:S05]  /*1bd0*/  @!P0 BRA `(.L_x_24) ;  /* 0x0000007c00048947 */ /* 0x008fea0003800000 */
.L_x_155:
[----:B------:R-:W-:Y:S01]  /*1be0*/  VIADD R9, R9, 0x1 ;  /* 0x0000000109097836 */ /* 0x000fe20000000000 */
[----:B------:R3:W-:Y:S04]  /*1bf0*/  SYNCS.ARRIVE.TRANS64.A1T0 RZ, [R0+URZ+0x110], RZ ;  /* 0x000110ff00ff79a7 */ /* 0x0007e800081000ff */
[----:B------:R-:W-:-:S04]  /*1c00*/  ISETP.NE.AND P0, PT, R9, 0x2, PT ;  /* 0x000000020900780c */ /* 0x000fc80003f05270 */
[----:B------:R-:W-:Y:S02]  /*1c10*/  SEL R9, R9, RZ, P0 ;  /* 0x000000ff09097207 */ /* 0x000fe40000000000 */
[----:B---3--:R-:W-:-:S04]  /*1c20*/  SEL R0, RZ, 0x1, P0 ;  /* 0x00000001ff007807 */ /* 0x008fc80000000000 */
[----:B------:R-:W-:-:S07]  /*1c30*/  LOP3.LUT R8, R8, R0, RZ, 0x3c, !PT ;  /* 0x0000000008087212 */ /* 0x000fce00078e3cff */
.L_x_23:
[----:B------:R-:W-:Y:S01]  /*1c40*/  UMOV UR21, 0x400 ;  /* 0x0000040000157882 */ /* 0x000fe20000000000 */
[----:B------:R-:W-:Y:S01]  /*1c50*/  SHF.L.U32 R0, R12, 0x1f, RZ ;  /* 0x0000001f0c007819 */ /* 0x000fe200000006ff */
[----:B--2---:R-:W-:Y:S02]  /*1c60*/  ULEA UR21, UR52, UR21, 0x18 ;  /* 0x0000001534157291 */ /* 0x004fe4000f8ec0ff */
[----:B------:R-:W-:Y:S02]  /*1c70*/  UISETP.GE.U32.AND UP0, UPT, UR58, 0x7f, UPT ;  /* 0x0000007f3a00788c */ /* 0x000fe4000bf06070 */
[----:B------:R-:W-:Y:S02]  /*1c80*/  ULEA UR4, UR29, UR21, 0x3 ;  /* 0x000000151d047291 */ /* 0x000fe4000f8e18ff */
[----:B------:R-:W-:Y:S01]  /*1c90*/  ULEA UR19, UR24, UR57, 0x7 ;  /* 0x0000003918137291 */ /* 0x000fe2000f8e38ff */
[----:B------:R-:W-:-:S06]  /*1ca0*/  UMOV UR13, URZ ;  /* 0x000000ff000d7c82 */ /* 0x000fcc0008000000 */
[----:B------:R2:W3:Y:S01]  /*1cb0*/  SYNCS.PHASECHK.TRANS64.TRYWAIT P1, [UR4+0x30], R0 ;  /* 0x00003000ff0075a7 */ /* 0x0004e20008021104 */
[----:B------:R-:W-:-:S04]  /*1cc0*/  ULEA.HI UR4, UR20, UR20, URZ, 0x1 ;  /* 0x0000001414047291 */ /* 0x000fc8000f8f08ff */
[----:B------:R-:W-:-:S04]  /*1cd0*/  USHF.L.U32 UR4, UR4, 0x6, URZ ;  /* 0x0000000604047899 */ /* 0x000fc800080006ff */
[----:B------:R-:W-:-:S04]  /*1ce0*/  ULOP3.LUT UR35, UR4, 0xffffff80, URZ, 0xc0, !UPT ;  /* 0xffffff8004237892 */ /* 0x000fc8000f8ec0ff */
[----:B------:R-:W-:Y:S01]  /*1cf0*/  UIADD3 UR35, UPT, UPT, UR55, UR35, URZ ;  /* 0x0000002337237290 */ /* 0x000fe2000fffe0ff */
[----:B------:R-:W-:Y:S11]  /*1d00*/  BRA.U !UP0, `(.L_x_25) ;  /* 0x0000000508187547 */ /* 0x000ff6000b800000 */
[----:B------:R-:W-:Y:S01]  /*1d10*/  UMOV UR30, UR54 ;  /* 0x00000036001e7c82 */ /* 0x000fe20008000000 */
[----:B------:R-:W-:Y:S01]  /*1d20*/  UMOV UR6, UR29 ;  /* 0x0000001d00067c82 */ /* 0x000fe20008000000 */
[----:B------:R-:W-:-:S05]  /*1d30*/  UMOV UR26, 0x20 ;  /* 0x00000020001a7882 */ /* 0x000fca0000000000 */
.L_x_33:
[----:B------:R-:W-:Y:S01]  /*1d40*/  ULEA UR5, UR6, UR21, 0x3 ;  /* 0x0000001506057291 */ /* 0x000fe2000f8e18ff */
[----:B---3--:R-:W-:Y:S01]  /*1d50*/  @P4 MOV R2, 0x10000 ;  /* 0x0001000000024802 */ /* 0x008fe20000000f00 */
[----:B-123--:R-:W-:Y:S10]  /*1d60*/  @P1 BRA `(.L_x_26) ;  /* 0x00000000000c1947 */ /* 0x00eff40003800000 */
[----:B------:R-:W-:-:S04]  /*1d70*/  SHF.L.U32 R3, R12, 0x1f, RZ ;  /* 0x0000001f0c037819 */ /* 0x000fc800000006ff */
[----:B------:R-:W3:Y:S02]  /*1d80*/  SYNCS.PHASECHK.TRANS64.TRYWAIT P0, [UR5+0x30], R3 ;  /* 0x00003003ff0075a7 */ /* 0x000ee40008001105 */
[----:B---3--:R-:W-:Y:S05]  /*1d90*/  @!P0 BRA `(.L_x_27) ;  /* 0x0000007800a88947 */ /* 0x008fea0003800000 */
.L_x_26:
[----:B------:R3:W-:Y:S01]  /*1da0*/  @P4 SYNCS.ARRIVE.TRANS64 RZ, [UR5], R2 ;  /* 0x00000002ffff49a7 */ /* 0x0007e20008000005 */
[----:B------:R-:W-:Y:S02]  /*1db0*/  ULOP3.LUT UR4, UR38, 0x2, URZ, 0xfc, !UPT ;  /* 0x0000000226047892 */ /* 0x000fe4000f8efcff */
[----:B------:R-:W-:Y:S02]  /*1dc0*/  UIADD3 UR30, UPT, UPT, UR30, 0x1, URZ ;  /* 0x000000011e1e7890 */ /* 0x000fe4000fffe0ff */
[----:B------:R-:W-:Y:S02]  /*1dd0*/  UISETP.NE.AND UP0, UPT, UR4, 0x2, UPT ;  /* 0x000000020400788c */ /* 0x000fe4000bf05270 */
[----:B------:R-:W-:-:S07]  /*1de0*/  UISETP.NE.AND UP2, UPT, UR30, 0x1, UPT ;  /* 0x000000011e00788c */ /* 0x000fce000bf45270 */
[----:B------:R-:W-:Y:S05]  /*1df0*/  BRA.U UP0, `(.L_x_28) ;  /* 0x0000000100047547 */ /* 0x000fea000b800000 */
[----:B-1----:R-:W-:Y:S05]  /*1e00*/  BPT.TRAP 0x1 ;  /* 0x000000040000795c */ /* 0x002fea0000300000 */
.L_x_28:
[----:B------:R-:W-:Y:S04]  /*1e10*/  BSSY.RECONVERGENT B0, `(.L_x_29) ;  /* 0x0000003000007945 */ /* 0x000fe80003800200 */
[----:B------:R-:W-:Y:S05]  /*1e20*/  @!P3 BRA `(.L_x_30) ;  /* 0x000000000004b947 */ /* 0x000fea0003800000 */
[----:B-1----:R-:W-:Y:S05]  /*1e30*/  BPT.TRAP 0x1 ;  /* 0x000000040000795c */ /* 0x002fea0000300000 */
.L_x_30:
[----:B-1----:R-:W-:Y:S05]  /*1e40*/  BSYNC.RECONVERGENT B0 ;  /* 0x0000000000007941 */ /* 0x002fea0003800200 */
.L_x_29:
[----:B------:R-:W-:Y:S01]  /*1e50*/  UIADD3 UR4, UPT, UPT, UR6, 0x1, URZ ;  /* 0x0000000106047890 */ /* 0x000fe2000fffe0ff */
[----:B------:R-:W-:Y:S01]  /*1e60*/  BSSY.RECONVERGENT B0, `(.L_x_31) ;  /* 0x000002c000007945 */ /* 0x000fe20003800200 */
[----:B------:R-:W-:Y:S02]  /*1e70*/  ELECT P0, URZ, PT ;  /* 0x0000000000ff782f */ /* 0x000fe40003800000 */
[----:B------:R-:W-:-:S04]  /*1e80*/  UISETP.NE.AND UP0, UPT, UR4, 0x6, UPT ;  /* 0x000000060400788c */ /* 0x000fc8000bf05270 */
[----:B------:R-:W-:Y:S02]  /*1e90*/  USEL UR7, URZ, 0x1, UP0 ;  /* 0x00000001ff077887 */ /* 0x000fe40008000000 */
[----:B------:R-:W-:-:S04]  /*1ea0*/  USEL UR29, UR4, URZ, UP0 ;  /* 0x000000ff041d7287 */ /* 0x000fc80008000000 */
[----:B------:R-:W-:Y:S01]  /*1eb0*/  ULEA UR4, UR29, UR21, 0x3 ;  /* 0x000000151d047291 */ /* 0x000fe2000f8e18ff */
[----:B------:R-:W-:-:S04]  /*1ec0*/  LOP3.LUT R12, R12, UR7, RZ, 0x3c, !PT ;  /* 0x000000070c0c7c12 */ /* 0x000fc8000f8e3cff */
[----:B--2---:R-:W-:-:S04]  /*1ed0*/  SHF.L.U32 R0, R12, 0x1f, RZ ;  /* 0x0000001f0c007819 */ /* 0x004fc800000006ff */
[----:B------:R1:W2:Y:S01]  /*1ee0*/  SYNCS.PHASECHK.TRANS64.TRYWAIT P1, [UR4+0x30], R0 ;  /* 0x00003000ff0075a7 */ /* 0x0002a20008021104 */
[----:B------:R-:W-:Y:S05]  /*1ef0*/  @!P0 BRA `(.L_x_32) ;  /* 0x0000000000888947 */ /* 0x000fea0003800000 */
[----:B------:R-:W-:Y:S02]  /*1f00*/  USHF.L.U32 UR4, UR6, 0xc, URZ ;  /* 0x0000000c06047899 */ /* 0x000fe400080006ff */
[----:B------:R-:W-:Y:S02]  /*1f10*/  UIADD3 UR22, UP1, UPT, UR46, 0x80, URZ ;  /* 0x000000802e167890 */ /* 0x000fe4000ff3e0ff */
[----:B------:R-:W-:Y:S02]  /*1f20*/  ULOP3.LUT UR24, UR4, UR40, URZ, 0xfc, !UPT ;  /* 0x0000002804187292 */ /* 0x000fe4000f8efcff */
[----:B------:R-:W-:Y:S02]  /*1f30*/  ULOP3.LUT UR8, UR4, UR39, URZ, 0xfc, !UPT ;  /* 0x0000002704087292 */ /* 0x000fe4000f8efcff */
[----:B------:R-:W-:Y:S02]  /*1f40*/  ULEA UR24, UR24, UR21, 0x2 ;  /* 0x0000001518187291 */ /* 0x000fe4000f8e10ff */
[----:B------:R-:W-:-:S02]  /*1f50*/  UIADD3 UR14, UP0, UPT, UR46, 0x180, URZ ;  /* 0x000001802e0e7890 */ /* 0x000fc4000ff1e0ff */
[----:B------:R-:W-:Y:S02]  /*1f60*/  ULEA UR8, UR8, UR21, 0x2 ;  /* 0x0000001508087291 */ /* 0x000fe4000f8e10ff */
[----:B------:R-:W-:Y:S02]  /*1f70*/  UIADD3 UR34, UPT, UPT, UR26, -0x20, URZ ;  /* 0xffffffe01a227890 */ /* 0x000fe4000fffe0ff */
[----:B------:R-:W-:Y:S02]  /*1f80*/  ULOP3.LUT UR33, UR5, 0xfefffff8, URZ, 0xc0, !UPT ;  /* 0xfefffff805217892 */ /* 0x000fe4000f8ec0ff */
[----:B------:R-:W-:Y:S02]  /*1f90*/  UIADD3.X UR23, UPT, UPT, URZ, UR47, URZ, UP1, !UPT ;  /* 0x0000002fff177290 */ /* 0x000fe40008ffe4ff */
[----:B------:R-:W-:Y:S02]  /*1fa0*/  UIADD3 UR32, UPT, UPT, UR24, 0x8400, URZ ;  /* 0x0000840018207890 */ /* 0x000fe4000fffe0ff */
[----:B------:R-:W-:-:S02]  /*1fb0*/  UPRMT UR7, URZ, 0x5410, UR37 ;  /* 0x00005410ff077896 */ /* 0x000fc40008000025 */
[----:B------:R-:W-:Y:S02]  /*1fc0*/  UIADD3 UR24, UPT, UPT, UR24, 0xa400, URZ ;  /* 0x0000a40018187890 */ /* 0x000fe4000fffe0ff */
[----:B------:R-:W-:Y:S02]  /*1fd0*/  UIADD3.X UR15, UPT, UPT, URZ, UR47, URZ, UP0, !UPT ;  /* 0x0000002fff0f7290 */ /* 0x000fe400087fe4ff */
[----:B------:R-:W-:Y:S02]  /*1fe0*/  UIADD3 UR16, UPT, UPT, UR8, 0x20400, URZ ;  /* 0x0002040008107890 */ /* 0x000fe4000fffe0ff */
[----:B------:R-:W-:Y:S02]  /*1ff0*/  UPRMT UR4, URZ, 0x5410, UR31 ;  /* 0x00005410ff047896 */ /* 0x000fe4000800001f */
[----:B------:R-:W-:Y:S01]  /*2000*/  UIADD3 UR8, UPT, UPT, UR8, 0x22400, URZ ;  /* 0x0002240008087890 */ /* 0x000fe2000fffe0ff */
[----:B------:R-:W-:Y:S01]  /*2010*/  UMOV UR42, 0x0 ;  /* 0x00000000002a7882 */ /* 0x000fe20000000000 */
[----:B------:R-:W-:Y:S01]  /*2020*/  UMOV UR43, 0x10000000 ;  /* 0x10000000002b7882 */ /* 0x000fe20000000000 */
[----:B------:R-:W-:Y:S01]  /*2030*/  UMOV UR27, UR35 ;  /* 0x00000023001b7c82 */ /* 0x000fe20008000000 */
[----:B------:R-:W-:Y:S01]  /*2040*/  UMOV UR28, UR36 ;  /* 0x00000024001c7c82 */ /* 0x000fe20008000000 */
[----:B------:R-:W-:Y:S01]  /*2050*/  UMOV UR25, UR33 ;  /* 0x0000002100197c82 */ /* 0x000fe20008000000 */
[----:B------:R-:W-:Y:S01]  /*2060*/  UMOV UR20, UR36 ;  /* 0x0000002400147c82 */ /* 0x000fe20008000000 */
[----:B------:R-:W-:Y:S01]  /*2070*/  UMOV UR17, UR33 ;  /* 0x0000002100117c82 */ /* 0x000fe20008000000 */
[----:B------:R-:W-:Y:S01]  /*2080*/  UMOV UR18, UR34 ;  /* 0x0000002200127c82 */ /* 0x000fe20008000000 */
[----:B------:R4:W-:Y:S01]  /*2090*/  UTMALDG.3D.MULTICAST.2CTA [UR32], [UR22], UR7, desc[UR42] ;  /* 0x00002a20160073b4 */ /* 0x0009e20008211807 */
[----:B------:R-:W-:Y:S01]  /*20a0*/  UMOV UR10, UR26 ;  /* 0x0000001a000a7c82 */ /* 0x000fe20008000000 */
[----:B------:R-:W-:Y:S01]  /*20b0*/  UMOV UR11, UR19 ;  /* 0x00000013000b7c82 */ /* 0x000fe20008000000 */
[----:B------:R-:W-:Y:S01]  /*20c0*/  UMOV UR12, UR36 ;  /* 0x00000024000c7c82 */ /* 0x000fe20008000000 */
[----:B------:R-:W-:Y:S01]  /*20d0*/  UMOV UR9, UR33 ;  /* 0x0000002100097c82 */ /* 0x000fe20008000000 */
[----:B------:R4:W-:Y:S01]  /*20e0*/  UTMALDG.3D.MULTICAST.2CTA [UR24], [UR22], UR7, desc[UR42] ;  /* 0x00002a18160073b4 */ /* 0x0009e20008211807 */
[----:B------:R4:W-:Y:S01]  /*20f0*/  UTMALDG.3D.MULTICAST.2CTA [UR16], [UR14], UR4, desc[UR42] ;  /* 0x00002a100e0073b4 */ /* 0x0009e20008211804 */
[----:B------:R4:W-:Y:S02]  /*2100*/  UTMALDG.3D.MULTICAST.2CTA [UR8], [UR14], UR4, desc[UR42] ;  /* 0x00002a080e0073b4 */ /* 0x0009e40008211804 */
[----:B----4-:R-:W-:Y:S01]  /*2110*/  NOP ;  /* 0x0000000000007918 */ /* 0x010fe20000000000 */
.L_x_32:
[----:B------:R-:W-:Y:S05]  /*2120*/  BSYNC.RECONVERGENT B0 ;  /* 0x0000000000007941 */ /* 0x000fea0003800200 */
.L_x_31:
[----:B------:R-:W-:Y:S01]  /*2130*/  UIADD3 UR26, UPT, UPT, UR26, 0x40, URZ ;  /* 0x000000401a1a7890 */ /* 0x000fe2000fffe0ff */
[----:B------:R-:W-:Y:S01]  /*2140*/  UMOV UR6, UR29 ;  /* 0x0000001d00067c82 */ /* 0x000fe20008000000 */
[----:B------:R-:W-:Y:S01]  /*2150*/  UMOV UR13, UR41 ;  /* 0x00000029000d7c82 */ /* 0x000fe20008000000 */
[----:B------:R-:W-:Y:S09]  /*2160*/  BRA.U UP2, `(.L_x_33) ;  /* 0xfffffff902f47547 */ /* 0x000ff2000b83ffff */
.L_x_25:
[----:B------:R-:W-:Y:S01]  /*2170*/  ULEA UR4, UR29, UR21, 0x3 ;  /* 0x000000151d047291 */ /* 0x000fe2000f8e18ff */
[----:B-12---:R-:W-:Y:S01]  /*2180*/  SHF.L.U32 R0, R12, 0x1f, RZ ;  /* 0x0000001f0c007819 */ /* 0x006fe200000006ff */
[----:B------:R-:W-:Y:S01]  /*2190*/  @!P2 SYNCS.ARRIVE.TRANS64.A1T0 RZ, [UR21+0xa8], RZ ;  /* 0x0000a8ffffffa9a7 */ /* 0x000fe20008100015 */
[----:B------:R-:W-:-:S06]  /*21a0*/  UISETP.GT.AND UP0, UPT, UR53, UR51, UPT ;  /* 0x000000333500728c */ /* 0x000fcc000bf04270 */
[----:B---3--:R1:W2:Y:S03]  /*21b0*/  SYNCS.PHASECHK.TRANS64.TRYWAIT P1, [UR4+0x30], R0 ;  /* 0x00003000ff0075a7 */ /* 0x0082a60008021104 */
[----:B------:R-:W-:Y:S05]  /*21c0*/  BRA.U !UP0, `(.L_x_34) ;  /* 0x0000000508107547 */ /* 0x000fea000b800000 */
[----:B------:R-:W-:Y:S01]  /*21d0*/  UIADD3 UR30, UPT, UPT, UR56, UR13, URZ ;  /* 0x0000000d381e7290 */ /* 0x000fe2000fffe0ff */
[----:B------:R-:W-:-:S11]  /*21e0*/  UMOV UR7, UR29 ;  /* 0x0000001d00077c82 */ /* 0x000fd60008000000 */
.L_x_42:
[----:B------:R-:W-:Y:S01]  /*21f0*/  ULEA UR6, UR7, UR21, 0x3 ;  /* 0x0000001507067291 */ /* 0x000fe2000f8e18ff */
[----:B--2---:R-:W-:Y:S01]  /*2200*/  @P4 MOV R2, 0x10000 ;  /* 0x0001000000024802 */ /* 0x004fe20000000f00 */
[----:B--23--:R-:W-:Y:S10]  /*2210*/  @P1 BRA `(.L_x_35) ;  /* 0x00000000000c1947 */ /* 0x00cff40003800000 */
[----:B------:R-:W-:-:S04]  /*2220*/  SHF.L.U32 R3, R12, 0x1f, RZ ;  /* 0x0000001f0c037819 */ /* 0x000fc800000006ff */
[----:B------:R-:W2:Y:S02]  /*2230*/  SYNCS.PHASECHK.TRANS64.TRYWAIT P0, [UR6+0x30], R3 ;  /* 0x00003003ff0075a7 */ /* 0x000ea40008001106 */
[----:B--2---:R-:W-:Y:S05]  /*2240*/  @!P0 BRA `(.L_x_36) ;  /* 0x0000007400948947 */ /* 0x004fea0003800000 */
.L_x_35:
[----:B------:R2:W-:Y:S01]  /*2250*/  @P4 SYNCS.ARRIVE.TRANS64 RZ, [UR6], R2 ;  /* 0x00000002ffff49a7 */ /* 0x0005e20008000006 */
[----:B------:R-:W-:-:S04]  /*2260*/  ULOP3.LUT UR4, UR38, 0x2, URZ, 0xfc, !UPT ;  /* 0x0000000226047892 */ /* 0x000fc8000f8efcff */
[----:B------:R-:W-:-:S09]  /*2270*/  UISETP.NE.AND UP0, UPT, UR4, 0x2, UPT ;  /* 0x000000020400788c */ /* 0x000fd2000bf05270 */
[----:B------:R-:W-:Y:S05]  /*2280*/  BRA.U UP0, `(.L_x_37) ;  /* 0x0000000100047547 */ /* 0x000fea000b800000 */
[----:B------:R-:W-:Y:S05]  /*2290*/  BPT.TRAP 0x1 ;  /* 0x000000040000795c */ /* 0x000fea0000300000 */
.L_x_37:
[----:B------:R-:W-:Y:S04]  /*22a0*/  BSSY.RECONVERGENT B0, `(.L_x_38) ;  /* 0x0000003000007945 */ /* 0x000fe80003800200 */
[----:B------:R-:W-:Y:S05]  /*22b0*/  @!P3 BRA `(.L_x_39) ;  /* 0x000000000004b947 */ /* 0x000fea0003800000 */
[----:B------:R-:W-:Y:S05]  /*22c0*/  BPT.TRAP 0x1 ;  /* 0x000000040000795c */ /* 0x000fea0000300000 */
.L_x_39:
[----:B------:R-:W-:Y:S05]  /*22d0*/  BSYNC.RECONVERGENT B0 ;  /* 0x0000000000007941 */ /* 0x000fea0003800200 */
.L_x_38:
        /* <DEDUP_REMOVED lines=8> */
[----:B-1----:R-:W-:-:S04]  /*2360*/  SHF.L.U32 R0, R12, 0x1f, RZ ;  /* 0x0000001f0c007819 */ /* 0x002fc800000006ff */
[----:B------:R1:W3:Y:S01]  /*2370*/  SYNCS.PHASECHK.TRANS64.TRYWAIT P1, [UR4+0x30], R0 ;  /* 0x00003000ff0075a7 */ /* 0x0002e20008021104 */
[----:B------:R-:W-:Y:S05]  /*2380*/  @!P0 BRA `(.L_x_41) ;  /* 0x00000000008c8947 */ /* 0x000fea0003800000 */
[----:B------:R-:W-:Y:S02]  /*2390*/  USHF.L.U32 UR4, UR7, 0xc, URZ ;  /* 0x0000000c07047899 */ /* 0x000fe400080006ff */
[----:B------:R-:W-:Y:S02]  /*23a0*/  UIADD3 UR14, UP1, UPT, UR46, 0x80, URZ ;  /* 0x000000802e0e7890 */ /* 0x000fe4000ff3e0ff */
[----:B------:R-:W-:Y:S02]  /*23b0*/  ULOP3.LUT UR24, UR4, UR40, URZ, 0xfc, !UPT ;  /* 0x0000002804187292 */ /* 0x000fe4000f8efcff */
[----:B------:R-:W-:Y:S02]  /*23c0*/  ULOP3.LUT UR8, UR4, UR39, URZ, 0xfc, !UPT ;  /* 0x0000002704087292 */ /* 0x000fe4000f8efcff */
[----:B------:R-:W-:Y:S02]  /*23d0*/  ULEA UR24, UR24, UR21, 0x2 ;  /* 0x0000001518187291 */ /* 0x000fe4000f8e10ff */
[----:B------:R-:W-:-:S02]  /*23e0*/  USHF.L.U32 UR34, UR13, 0x6, URZ ;  /* 0x000000060d227899 */ /* 0x000fc400080006ff */
[----:B------:R-:W-:Y:S02]  /*23f0*/  UIADD3 UR22, UP0, UPT, UR46, 0x180, URZ ;  /* 0x000001802e167890 */ /* 0x000fe4000ff1e0ff */
[----:B------:R-:W-:Y:S02]  /*2400*/  ULEA UR8, UR8, UR21, 0x2 ;  /* 0x0000001508087291 */ /* 0x000fe4000f8e10ff */
[----:B------:R-:W-:Y:S02]  /*2410*/  ULOP3.LUT UR33, UR6, 0xfefffff8, URZ, 0xc0, !UPT ;  /* 0xfefffff806217892 */ /* 0x000fe4000f8ec0ff */
[----:B------:R-:W-:Y:S02]  /*2420*/  UIADD3.X UR15, UPT, UPT, URZ, UR47, URZ, UP1, !UPT ;  /* 0x0000002fff0f7290 */ /* 0x000fe40008ffe4ff */
[----:B------:R-:W-:Y:S02]  /*2430*/  UIADD3 UR32, UPT, UPT, UR24, 0x8400, URZ ;  /* 0x0000840018207890 */ /* 0x000fe4000fffe0ff */
[----:B------:R-:W-:-:S02]  /*2440*/  UPRMT UR4, URZ, 0x5410, UR37 ;  /* 0x00005410ff047896 */ /* 0x000fc40008000025 */
[----:B------:R-:W-:Y:S02]  /*2450*/  UIADD3 UR26, UPT, UPT, UR34, 0x20, URZ ;  /* 0x00000020221a7890 */ /* 0x000fe4000fffe0ff */
        /* <DEDUP_REMOVED lines=22> */
.L_x_41:
[----:B------:R-:W-:Y:S05]  /*25c0*/  BSYNC.RECONVERGENT B0 ;  /* 0x0000000000007941 */ /* 0x000fea0003800200 */
.L_x_40:
[----:B------:R-:W-:Y:S01]  /*25d0*/  UIADD3 UR13, UPT, UPT, UR13, 0x1, URZ ;  /* 0x000000010d0d7890 */ /* 0x000fe2000fffe0ff */
[----:B------:R-:W-:-:S03]  /*25e0*/  UMOV UR7, UR29 ;  /* 0x0000001d00077c82 */ /* 0x000fc60008000000 */
[----:B------:R-:W-:-:S09]  /*25f0*/  UISETP.NE.AND UP0, UPT, UR13, UR30, UPT ;  /* 0x0000001e0d00728c */ /* 0x000fd2000bf05270 */
[----:B------:R-:W-:Y:S05]  /*2600*/  BRA.U UP0, `(.L_x_42) ;  /* 0xfffffff900f87547 */ /* 0x000fea000b83ffff */
.L_x_34:
[C---:B------:R-:W-:Y:S01]  /*2610*/  LEA R3, R11.reuse, UR21, 0x3 ;  /* 0x000000150b037c11 */ /* 0x040fe2000f8e18ff */
[----:B------:R-:W-:Y:S01]  /*2620*/  NOP ;  /* 0x0000000000007918 */ /* 0x000fe20000000000 */
[----:B-1----:R-:W-:Y:S02]  /*2630*/  SHF.L.U32 R0, R10, 0x1f, RZ ;  /* 0x0000001f0a007819 */ /* 0x002fe400000006ff */
[----:B------:R-:W-:Y:S02]  /*2640*/  LEA R4, R11, UR21, 0x4 ;  /* 0x000000150b047c11 */ /* 0x000fe4000f8e20ff */
[----:B------:R-:W1:Y:S02]  /*2650*/  SYNCS.PHASECHK.TRANS64.TRYWAIT P0, [R3+URZ+0xb0], R0 ;  /* 0x0000b000030075a7 */ /* 0x000e6400080011ff */
[----:B-1----:R-:W-:Y:S05]  /*2660*/  @!P0 BRA `(.L_x_43) ;  /* 0x0000007000a48947 */ /* 0x002fea0003800000 */
.L_x_158:
[----:B------:R-:W4:Y:S01]  /*2670*/  LDS.128 R4, [R4+0x140] ;  /* 0x0001400004047984 */ /* 0x000f220000000c00 */
[----:B------:R-:W-:Y:S01]  /*2680*/  UISETP.GE.AND UP0, UPT, UR45, 0x1, UPT ;  /* 0x000000012d00788c */ /* 0x000fe2000bf06270 */
[----:B------:R-:W-:Y:S01]  /*2690*/  @!PT LDS RZ, [RZ] ;  /* 0x00000000fffff984 */ /* 0x000fe20000000800 */
[----:B------:R-:W-:Y:S01]  /*26a0*/  @!PT LDS RZ, [RZ] ;  /* 0x00000000fffff984 */ /* 0x000fe20000000800 */
[----:B------:R-:W-:Y:S01]  /*26b0*/  @!PT LDS RZ, [RZ] ;  /* 0x00000000fffff984 */ /* 0x000fe20000000800 */
[----:B------:R-:W-:Y:S01]  /*26c0*/  @!PT LDS RZ, [RZ] ;  /* 0x00000000fffff984 */ /* 0x000fe20000000800 */
[----:B------:R1:W-:Y:S06]  /*26d0*/  MEMBAR.ALL.CTA ;  /* 0x0000000000007992 */ /* 0x0003ec0000008000 */
[----:B-1----:R-:W1:Y:S01]  /*26e0*/  FENCE.VIEW.ASYNC.S ;  /* 0x00000000000073c6 */ /* 0x002e620000000000 */
[----:B----4-:R-:W-:-:S13]  /*26f0*/  LOP3.LUT P0, RZ, R6, 0x1, RZ, 0xc0, !PT ;  /* 0x0000000106ff7812 */ /* 0x010fda000780c0ff */
[----:B-1----:R-:W-:Y:S01]  /*2700*/  VOTEU.ANY UP1, P0 ;  /* 0x0000000000ff7886 */ /* 0x002fe20000020100 */
[----:B------:R-:W-:-:S13]  /*2710*/  PLOP3.LUT P0, PT, PT, PT, UP1, 0x80, 0x8 ;  /* 0x000000000008781c */ /* 0x000fda0003f0f018 */
[----:B------:R-:W-:Y:S02]  /*2720*/  @P0 LOP3.LUT R0, R5, 0xffff, RZ, 0xc0, !PT ;  /* 0x0000ffff05000812 */ /* 0x000fe400078ec0ff */
[----:B--2---:R-:W-:Y:S02]  /*2730*/  @P0 MOV R2, R4 ;  /* 0x0000000400020202 */ /* 0x004fe40000000f00 */
[----:B------:R-:W-:Y:S01]  /*2740*/  @P0 R2UR UR5, R0 ;  /* 0x00000000000502ca */ /* 0x000fe200000e0000 */
[----:B------:R-:W-:Y:S01]  /*2750*/  VIADD R0, R3, 0xc0 ;  /* 0x000000c003007836 */ /* 0x000fe20000000000 */
[----:B------:R-:W-:Y:S02]  /*2760*/  @P0 SHF.R.U32.HI R4, RZ, 0x10, R5 ;  /* 0x00000010ff040819 */ /* 0x000fe40000011605 */
[----:B------:R-:W-:Y:S02]  /*2770*/  @P0 R2UR UR6, R2 ;  /* 0x00000000020602ca */ /* 0x000fe400000e0000 */
[----:B------:R-:W-:-:S02]  /*2780*/  PRMT R0, RZ, 0x654, R0 ;  /* 0x00000654ff007816 */ /* 0x000fc40000000000 */
[----:B------:R-:W-:Y:S02]  /*2790*/  @P0 R2UR UR4, R4 ;  /* 0x00000000040402ca */ /* 0x000fe400000e0000 */
[----:B------:R1:W-:Y:S03]  /*27a0*/  SYNCS.ARRIVE.TRANS64.RED.A1T0 RZ, [R0+URZ], RZ ;  /* 0x000000ff00ff79a7 */ /* 0x0003e600081004ff */
[----:B------:R-:W-:-:S04]  /*27b0*/  @UP1 UMOV UR44, UR5 ;  /* 0x00000005002c1c82 */ /* 0x000fc80008000000 */
[----:B------:R-:W-:-:S04]  /*27c0*/  @UP1 UMOV UR48, UR6 ;  /* 0x0000000600301c82 */ /* 0x000fc80008000000 */
[----:B------:R-:W-:Y:S01]  /*27d0*/  @UP1 UMOV UR36, UR4 ;  /* 0x0000000400241c82 */ /* 0x000fe20008000000 */
[----:B------:R-:W-:Y:S05]  /*27e0*/  BRA.U !UP0, `(.L_x_44) ;  /* 0x0000000108d47547 */ /* 0x000fea000b800000 */
[----:B------:R-:W2:Y:S01]  /*27f0*/  LDCU.128 UR12, c[0x0][0xb10] ;  /* 0x00016200ff0c77ac */ /* 0x000ea20008000c00 */
[----:B------:R-:W4:Y:S01]  /*2800*/  LDCU UR22, c[0x0][0xb20] ;  /* 0x00016400ff1677ac */ /* 0x000f220008000800 */
[----:B------:R-:W3:Y:S01]  /*2810*/  LDCU UR20, c[0x0][0xb0c] ;  /* 0x00016180ff1477ac */ /* 0x000ee20008000800 */
[----:B------:R-:W1:Y:S01]  /*2820*/  LDCU.64 UR8, c[0x0][0xb28] ;  /* 0x00016500ff0877ac */ /* 0x000e620008000a00 */
[----:B------:R-:W-:Y:S02]  /*2830*/  UISETP.NE.AND UP3, UPT, UR45, 0x1, UPT ;  /* 0x000000012d00788c */ /* 0x000fe4000bf65270 */
[----:B--2---:R-:W-:Y:S02]  /*2840*/  UIMAD.WIDE.U32 UR6, UR49, UR15, URZ ;  /* 0x0000000f310672a5 */ /* 0x004fe4000f8e00ff */
[----:B------:R-:W-:Y:S02]  /*2850*/  UIMAD.WIDE.U32 UR4, UR50, UR12, URZ ;  /* 0x0000000c320472a5 */ /* 0x000fe4000f8e00ff */
[----:B------:R-:W-:-:S02]  /*2860*/  UISETP.NE.AND UP0, UPT, UR14, 0x1, UPT ;  /* 0x000000010e00788c */ /* 0x000fc4000bf05270 */
[----:B------:R-:W-:Y:S01]  /*2870*/  UIMAD.WIDE.U32 UR18, UR44, UR15, URZ ;  /* 0x0000000f2c1272a5 */ /* 0x000fe2000f8e00ff */
[----:B------:R-:W-:Y:S02]  /*2880*/  UMOV UR6, UR7 ;  /* 0x0000000700067c82 */ /* 0x000fe40008000000 */
[----:B------:R-:W-:Y:S01]  /*2890*/  UMOV UR4, UR5 ;  /* 0x0000000500047c82 */ /* 0x000fe20008000000 */
[----:B----4-:R-:W-:Y:S02]  /*28a0*/  USHF.R.U32.HI UR6, URZ, UR22, UR6 ;  /* 0x00000016ff067299 */ /* 0x010fe40008011606 */
[----:B---3--:R-:W-:Y:S02]  /*28b0*/  UISETP.NE.AND UP2, UPT, UR20, 0x1, UPT ;  /* 0x000000011400788c */ /* 0x008fe4000bf45270 */
[----:B------:R-:W-:Y:S02]  /*28c0*/  USHF.R.U32.HI UR4, URZ, UR13, UR4 ;  /* 0x0000000dff047299 */ /* 0x000fe40008011604 */
[----:B------:R-:W-:-:S02]  /*28d0*/  USEL UR5, UR49, UR6, !UP0 ;  /* 0x0000000631057287 */ /* 0x000fc4000c000000 */
[----:B------:R-:W-:Y:S02]  /*28e0*/  USEL UR6, UR50, UR4, !UP2 ;  /* 0x0000000432067287 */ /* 0x000fe4000d000000 */
[----:B-1----:R-:W-:Y:S01]  /*28f0*/  UIMAD.WIDE.U32 UR10, UR5, UR8, URZ ;  /* 0x00000008050a72a5 */ /* 0x002fe2000f8e00ff */
[----:B------:R-:W-:Y:S01]  /*2900*/  UMOV UR4, UR19 ;  /* 0x0000001300047c82 */ /* 0x000fe20008000000 */
[----:B------:R-:W-:Y:S02]  /*2910*/  UIMAD.WIDE.U32 UR16, UR48, UR12, URZ ;  /* 0x0000000c301072a5 */ /* 0x000fe4000f8e00ff */
[----:B------:R-:W-:-:S03]  /*2920*/  UIMAD.WIDE.U32 UR18, UR6, UR8, URZ ;  /* 0x00000008061272a5 */ /* 0x000fc6000f8e00ff */
[----:B------:R-:W-:Y:S01]  /*2930*/  UMOV UR10, UR11 ;  /* 0x0000000b000a7c82 */ /* 0x000fe20008000000 */
[----:B------:R-:W-:Y:S02]  /*2940*/  USHF.R.U32.HI UR4, URZ, UR22, UR4 ;  /* 0x00000016ff047299 */ /* 0x000fe40008011604 */
[----:B------:R-:W-:Y:S01]  /*2950*/  @UP3 USHF.R.U32.HI UR5, URZ, UR9, UR10 ;  /* 0x00000009ff053299 */ /* 0x000fe2000801160a */
[----:B------:R-:W-:Y:S01]  /*2960*/  UMOV UR16, UR17 ;  /* 0x0000001100107c82 */ /* 0x000fe20008000000 */
[----:B------:R-:W-:Y:S01]  /*2970*/  UMOV UR18, UR19 ;  /* 0x0000001300127c82 */ /* 0x000fe20008000000 */
[----:B------:R-:W-:Y:S02]  /*2980*/  USHF.R.U32.HI UR13, URZ, UR13, UR16 ;  /* 0x0000000dff0d7299 */ /* 0x000fe40008011610 */
[----:B------:R-:W-:Y:S02]  /*2990*/  USEL UR4, UR44, UR4, !UP0 ;  /* 0x000000042c047287 */ /* 0x000fe4000c000000 */
[----:B------:R-:W-:-:S02]  /*29a0*/  @UP3 USHF.R.U32.HI UR6, URZ, UR9, UR18 ;  /* 0x00000009ff063299 */ /* 0x000fc40008011612 */
[----:B------:R-:W-:Y:S02]  /*29b0*/  UIMAD UR7, UR45, UR5, URZ ;  /* 0x000000052d0772a4 */ /* 0x000fe4000f8e02ff */
[----:B------:R-:W-:Y:S02]  /*29c0*/  USEL UR5, UR48, UR13, !UP2 ;  /* 0x0000000d30057287 */ /* 0x000fe4000d000000 */
[----:B------:R-:W-:Y:S02]  /*29d0*/  UIMAD UR10, UR45, UR6, URZ ;  /* 0x000000062d0a72a4 */ /* 0x000fe4000f8e02ff */
[----:B------:R-:W-:Y:S02]  /*29e0*/  UISETP.GE.AND UP0, UPT, UR4, UR7, UPT ;  /* 0x000000070400728c */ /* 0x000fe4000bf06270 */
[----:B------:R-:W-:Y:S02]  /*29f0*/  UIMAD.WIDE.U32 UR12, UR4, UR8, URZ ;  /* 0x00000008040c72a5 */ /* 0x000fe4000f8e00ff */
[----:B------:R-:W-:-:S02]  /*2a00*/  UISETP.GE.OR UP0, UPT, UR5, UR10, UP0 ;  /* 0x0000000a0500728c */ /* 0x000fc40008706670 */
        /* <DEDUP_REMOVED lines=19> */
.L_x_44:
[----:B------:R-:W2:Y:S02]  /*2b40*/  LDCU UR4, c[0x0][0xb30] ;  /* 0x00016600ff0477ac */ /* 0x000ea40008000800 */
[----:B--2---:R-:W-:-:S09]  /*2b50*/  UISETP.NE.AND UP0, UPT, UR4, 0x1, UPT ;  /* 0x000000010400788c */ /* 0x004fd2000bf05270 */
[----:B------:R-:W-:Y:S05]  /*2b60*/  BRA.U UP0, `(.L_x_45) ;  /* 0x0000000100447547 */ /* 0x000fea000b800000 */
[----:B------:R-:W2:Y:S01]  /*2b70*/  LDCU.128 UR8, c[0x0][0xb10] ;  /* 0x00016200ff0877ac */ /* 0x000ea20008000c00 */
[----:B------:R-:W4:Y:S01]  /*2b80*/  LDCU UR12, c[0x0][0xb0c] ;  /* 0x00016180ff0c77ac */ /* 0x000f220008000800 */
[----:B------:R-:W1:Y:S01]  /*2b90*/  LDCU UR13, c[0x0][0xb20] ;  /* 0x00016400ff0d77ac */ /* 0x000e620008000800 */
[----:B--2---:R-:W-:Y:S02]  /*2ba0*/  UIMAD.WIDE.U32 UR6, UR48, UR8, URZ ;  /* 0x00000008300672a5 */ /* 0x004fe4000f8e00ff */
[----:B------:R-:W-:Y:S02]  /*2bb0*/  UIMAD.WIDE.U32 UR4, UR44, UR11, URZ ;  /* 0x0000000b2c0472a5 */ /* 0x000fe4000f8e00ff */
[----:B----4-:R-:W-:Y:S02]  /*2bc0*/  UISETP.NE.AND UP2, UPT, UR12, 0x1, UPT ;  /* 0x000000010c00788c */ /* 0x010fe4000bf45270 */
[----:B------:R-:W-:Y:S01]  /*2bd0*/  UISETP.NE.AND UP0, UPT, UR10, 0x1, UPT ;  /* 0x000000010a00788c */ /* 0x000fe2000bf05270 */
[----:B------:R-:W-:-:S02]  /*2be0*/  UMOV UR6, UR7 ;  /* 0x0000000700067c82 */ /* 0x000fc40008000000 */
[----:B------:R-:W-:Y:S01]  /*2bf0*/  UMOV UR4, UR5 ;  /* 0x0000000500047c82 */ /* 0x000fe20008000000 */
[----:B------:R-:W-:Y:S02]  /*2c00*/  USHF.R.U32.HI UR9, URZ, UR9, UR6 ;  /* 0x00000009ff097299 */ /* 0x000fe40008011606 */
[----:B-1----:R-:W-:Y:S02]  /*2c10*/  USHF.R.U32.HI UR4, URZ, UR13, UR4 ;  /* 0x0000000dff047299 */ /* 0x002fe40008011604 */
[----:B------:R-:W-:Y:S02]  /*2c20*/  USEL UR5, UR48, UR9, !UP2 ;  /* 0x0000000930057287 */ /* 0x000fe4000d000000 */
[----:B------:R-:W-:-:S04]  /*2c30*/  USEL UR4, UR44, UR4, !UP0 ;  /* 0x000000042c047287 */ /* 0x000fc8000c000000 */
[----:B------:R-:W-:Y:S02]  /*2c40*/  UIADD3 UR6, UPT, UPT, UR5, -UR4, URZ ;  /* 0x8000000405067290 */ /* 0x000fe4000fffe0ff */
[----:B------:R-:W-:Y:S02]  /*2c50*/  UIADD3 UR4, UPT, UPT, -UR5, UR4, URZ ;  /* 0x0000000405047290 */ /* 0x000fe4000fffe1ff */
[----:B------:R-:W-:Y:S02]  /*2c60*/  UIMAD UR44, UR6, UR10, UR44 ;  /* 0x0000000a062c72a4 */ /* 0x000fe4000f8e022c */
[----:B------:R-:W-:-:S12]  /*2c70*/  UIMAD UR48, UR4, UR12, UR48 ;  /* 0x0000000c043072a4 */ /* 0x000fd8000f8e0230 */
.L_x_45:
[----:B------:R-:W-:Y:S01]  /*2c80*/  VIADD R11, R11, 0x1 ;  /* 0x000000010b0b7836 */ /* 0x000fe20000000000 */
[----:B------:R-:W-:Y:S01]  /*2c90*/  R2UR UR4, R58 ;  /* 0x000000003a0472ca */ /* 0x000fe200000e0000 */
[----:B------:R-:W-:Y:S01]  /*2ca0*/  UIADD3 UR20, UPT, UPT, UR48, UR63, URZ ;  /* 0x0000003f30147290 */ /* 0x000fe2000fffe0ff */
[----:B------:R-:W-:Y:S02]  /*2cb0*/  PLOP3.LUT P2, PT, PT, PT, PT, 0x80, 0x8 ;  /* 0x000000000008781c */ /* 0x000fe40003f4f070 */
[----:B------:R-:W-:-:S04]  /*2cc0*/  ISETP.NE.AND P0, PT, R11, 0x2, PT ;  /* 0x000000020b00780c */ /* 0x000fc80003f05270 */
[----:B-1----:R-:W-:Y:S02]  /*2cd0*/  SEL R0, RZ, 0x1, P0 ;  /* 0x00000001ff007807 */ /* 0x002fe40000000000 */
[----:B------:R-:W-:Y:S02]  /*2ce0*/  SEL R11, R11, RZ, P0 ;  /* 0x000000ff0b0b7207 */ /* 0x000fe40000000000 */
[----:B------:R-:W-:Y:S01]  /*2cf0*/  LOP3.LUT R10, R10, R0, RZ, 0x3c, !PT ;  /* 0x000000000a0a7212 */ /* 0x000fe200078e3cff */
[----:B------:R-:W-:Y:S01]  /*2d00*/  UIADD3 UR24, UPT, UPT, UR44, UR4, URZ ;  /* 0x000000042c187290 */ /* 0x000fe2000fffe0ff */
[----:B------:R-:W-:Y:S11]  /*2d10*/  BRA.U UP1, `(.L_x_46) ;  /* 0xffffffed01887547 */ /* 0x000ff6000b83ffff */
[----:B------:R-:W-:Y:S01]  /*2d20*/  UIADD3 UR21, UPT, UPT, UR21, 0x30, URZ ;  /* 0x0000003015157890 */ /* 0x000fe2000fffe0ff */
[----:B------:R-:W-:-:S03]  /*2d30*/  SHF.L.U32 R2, R12, 0x1f, RZ ;  /* 0x0000001f0c027819 */ /* 0x000fc600000006ff */
[----:B------:R-:W-:-:S09]  /*2d40*/  ULEA UR4, UR29, UR21, 0x3 ;  /* 0x000000151d047291 */ /* 0x000fd2000f8e18ff */
[----:B------:R-:W1:Y:S02]  /*2d50*/  SYNCS.PHASECHK.TRANS64.TRYWAIT P0, [UR4], R2 ;  /* 0x00000002ff0075a7 */ /* 0x000e640008001104 */
[----:B-1----:R-:W-:Y:S05]  /*2d60*/  @!P0 BRA `(.L_x_47) ;  /* 0x0000006800f88947 */ /* 0x002fea0003800000 */
.L_x_160:
[----:B------:R-:W-:-:S04]  /*2d70*/  UIADD3 UR4, UPT, UPT, UR29, 0x1, URZ ;  /* 0x000000011d047890 */ /* 0x000fc8000fffe0ff */
[----:B------:R-:W-:-:S04]  /*2d80*/  UISETP.NE.AND UP0, UPT, UR4, 0x6, UPT ;  /* 0x000000060400788c */ /* 0x000fc8000bf05270 */
[----:B------:R-:W-:Y:S02]  /*2d90*/  USEL UR6, URZ, 0x1, UP0 ;  /* 0x00000001ff067887 */ /* 0x000fe40008000000 */
[----:B------:R-:W-:-:S04]  /*2da0*/  USEL UR4, UR4, URZ, UP0 ;  /* 0x000000ff04047287 */ /* 0x000fc80008000000 */
[----:B------:R-:W-:Y:S01]  /*2db0*/  ULEA UR5, UR4, UR21, 0x3 ;  /* 0x0000001504057291 */ /* 0x000fe2000f8e18ff */
[----:B-1----:R-:W-:-:S04]  /*2dc0*/  LOP3.LUT R2, R12, UR6, RZ, 0x3c, !PT ;  /* 0x000000060c027c12 */ /* 0x002fc8000f8e3cff */
[----:B------:R-:W-:-:S04]  /*2dd0*/  SHF.L.U32 R3, R2, 0x1f, RZ ;  /* 0x0000001f02037819 */ /* 0x000fc800000006ff */
[----:B------:R-:W1:Y:S02]  /*2de0*/  SYNCS.PHASECHK.TRANS64.TRYWAIT P0, [UR5], R3 ;  /* 0x00000003ff0075a7 */ /* 0x000e640008001105 */
[----:B-1----:R-:W-:Y:S05]  /*2df0*/  @!P0 BRA `(.L_x_48) ;  /* 0x0000006800ec8947 */ /* 0x002fea0003800000 */
.L_x_162:
[----:B------:R-:W-:-:S04]  /*2e00*/  UIADD3 UR4, UPT, UPT, UR4, 0x1, URZ ;  /* 0x0000000104047890 */ /* 0x000fc8000fffe0ff */
[----:B------:R-:W-:-:S04]  /*2e10*/  UISETP.NE.AND UP0, UPT, UR4, 0x6, UPT ;  /* 0x000000060400788c */ /* 0x000fc8000bf05270 */
[----:B------:R-:W-:Y:S02]  /*2e20*/  USEL UR6, URZ, 0x1, UP0 ;  /* 0x00000001ff067887 */ /* 0x000fe40008000000 */
[----:B------:R-:W-:-:S04]  /*2e30*/  USEL UR4, UR4, URZ, UP0 ;  /* 0x000000ff04047287 */ /* 0x000fc80008000000 */
[----:B------:R-:W-:Y:S01]  /*2e40*/  ULEA UR5, UR4, UR21, 0x3 ;  /* 0x0000001504057291 */ /* 0x000fe2000f8e18ff */
[----:B------:R-:W-:-:S04]  /*2e50*/  LOP3.LUT R2, R2, UR6, RZ, 0x3c, !PT ;  /* 0x0000000602027c12 */ /* 0x000fc8000f8e3cff */
[----:B-1----:R-:W-:-:S04]  /*2e60*/  SHF.L.U32 R3, R2, 0x1f, RZ ;  /* 0x0000001f02037819 */ /* 0x002fc800000006ff */
[----:B------:R-:W1:Y:S02]  /*2e70*/  SYNCS.PHASECHK.TRANS64.TRYWAIT P0, [UR5], R3 ;  /* 0x00000003ff0075a7 */ /* 0x000e640008001105 */
[----:B-1----:R-:W-:Y:S05]  /*2e80*/  @!P0 BRA `(.L_x_49) ;  /* 0x0000006800e08947 */ /* 0x002fea0003800000 */
.L_x_164:
        /* <DEDUP_REMOVED lines=9> */
.L_x_166:
        /* <DEDUP_REMOVED lines=9> */
.L_x_168:
[----:B------:R-:W-:-:S04]  /*2fb0*/  UIADD3 UR4, UPT, UPT, UR4, 0x1, URZ ;  /* 0x0000000104047890 */ /* 0x000fc8000fffe0ff */
[----:B------:R-:W-:-:S04]  /*2fc0*/  UISETP.NE.AND UP0, UPT, UR4, 0x6, UPT ;  /* 0x000000060400788c */ /* 0x000fc8000bf05270 */
[----:B------:R-:W-:Y:S02]  /*2fd0*/  USEL UR5, URZ, 0x1, UP0 ;  /* 0x00000001ff057887 */ /* 0x000fe40008000000 */
[----:B------:R-:W-:-:S04]  /*2fe0*/  USEL UR4, UR4, URZ, UP0 ;  /* 0x000000ff04047287 */ /* 0x000fc80008000000 */
[----:B------:R-:W-:Y:S01]  /*2ff0*/  ULEA UR4, UR4, UR21, 0x3 ;  /* 0x0000001504047291 */ /* 0x000fe2000f8e18ff */
[----:B------:R-:W-:-:S04]  /*3000*/  LOP3.LUT R2, R2, UR5, RZ, 0x3c, !PT ;  /* 0x0000000502027c12 */ /* 0x000fc8000f8e3cff */
[----:B------:R-:W-:Y:S01]  /*3010*/  SHF.L.U32 R2, R2, 0x1f, RZ ;  /* 0x0000001f02027819 */ /* 0x000fe200000006ff */
[----:B-1----:R-:W-:-:S07]  /*3020*/  IMAD.U32 R0, RZ, RZ, UR4 ;  /* 0x00000004ff007e24 */ /* 0x002fce000f8e00ff */
.L_x_52:
[----:B-1----:R1:W2:Y:S02]  /*3030*/  SYNCS.PHASECHK.TRANS64.TRYWAIT P0, [R0+URZ], R2 ;  /* 0x00000002000075a7 */ /* 0x0022a400080011ff */
[----:B--2---:R-:W-:Y:S05]  /*3040*/  @!P0 NANOSLEEP.SYNCS 0x989680 ;  /* 0x009896800000895d */ /* 0x004fea0003900000 */
[----:B------:R-:W2:Y:S02]  /*3050*/  @!P0 SYNCS.PHASECHK.TRANS64 P0, [R0+URZ], R2 ;  /* 0x00000002000085a7 */ /* 0x000ea400080010ff */
[----:B--2---:R-:W-:Y:S05]  /*3060*/  @P0 EXIT ;  /* 0x000000000000094d */ /* 0x004fea0003800000 */
[----:B------:R-:W-:Y:S05]  /*3070*/  BRA `(.L_x_52) ;  /* 0xfffffffc00ec7947 */ /* 0x000fea000383ffff */
.L_x_22:
[----:B------:R-:W-:-:S04]  /*3080*/  UISETP.NE.AND UP0, UPT, UR52, URZ, UPT ;  /* 0x000000ff3400728c */ /* 0x000fc8000bf05270 */
[----:B------:R-:W-:-:S09]  /*3090*/  UISETP.NE.OR UP0, UPT, UR22, 0x1, UP0 ;  /* 0x000000011600788c */ /* 0x000fd20008705670 */
[----:B------:R-:W-:Y:S05]  /*30a0*/  BRA.U UP0, `(.L_x_53) ;  /* 0x0000000500487547 */ /* 0x000fea000b800000 */
[----:B------:R-:W-:Y:S01]  /*30b0*/  ISETP.GE.U32.AND P2, PT, R0, 0x8, PT ;  /* 0x000000080000780c */ /* 0x000fe20003f46070 */
[----:B------:R-:W-:Y:S01]  /*30c0*/  IMAD.MOV.U32 R12, RZ, RZ, 0x1 ;  /* 0x00000001ff0c7424 */ /* 0x000fe200078e00ff */
[----:B------:R-:W-:Y:S02]  /*30d0*/  CS2R R10, SRZ ;  /* 0x00000000000a7805 */ /* 0x000fe4000001ff00 */
[----:B------:R-:W-:Y:S01]  /*30e0*/  CS2R R8, SRZ ;  /* 0x0000000000087805 */ /* 0x000fe2000001ff00 */
[----:B------:R-:W-:Y:S01]  /*30f0*/  UMOV UR6, 0x400 ;  /* 0x0000040000067882 */ /* 0x000fe20000000000 */
[----:B------:R-:W-:Y:S01]  /*3100*/  UMOV UR5, URZ ;  /* 0x000000ff00057c82 */ /* 0x000fe20008000000 */
[----:B------:R-:W-:-:S12]  /*3110*/  ULEA UR6, UR52, UR6, 0x18 ;  /* 0x0000000634067291 */ /* 0x000fd8000f8ec0ff */
.L_x_57:
[----:B------:R-:W-:Y:S02]  /*3120*/  LEA R2, R8, UR6, 0x3 ;  /* 0x0000000608027c11 */ /* 0x000fe4000f8e18ff */
[----:B------:R-:W-:-:S03]  /*3130*/  SHF.L.U32 R4, R9, 0x1f, RZ ;  /* 0x0000001f09047819 */ /* 0x000fc600000006ff */
[----:B------:R-:W-:Y:S01]  /*3140*/  VIADD R5, R2, 0x120 ;  /* 0x0000012002057836 */ /* 0x000fe20000000000 */
[----:B------:R-:W2:Y:S02]  /*3150*/  SYNCS.PHASECHK.TRANS64.TRYWAIT P0, [R2+URZ+0x110], R4 ;  /* 0x00011004020075a7 */ /* 0x000ea400080011ff */
[----:B--2---:R-:W-:Y:S05]  /*3160*/  @!P0 BRA `(.L_x_54) ;  /* 0x0000006800708947 */ /* 0x004fea0003800000 */
.L_x_169:
[----:B------:R-:W-:Y:S01]  /*3170*/  ULEA UR4, UR5, UR6, 0x3 ;  /* 0x0000000605047291 */ /* 0x000fe2000f8e18ff */
[----:B--2---:R-:W-:Y:S01]  /*3180*/  PRMT R2, RZ, 0x654, R5 ;  /* 0x00000654ff027816 */ /* 0x004fe20000000005 */
[----:B------:R-:W-:Y:S01]  /*3190*/  @!P2 IMAD.MOV.U32 R4, RZ, RZ, 0x10 ;  /* 0x00000010ff04a424 */ /* 0x000fe200078e00ff */
[----:B------:R-:W-:Y:S01]  /*31a0*/  SHF.L.U32 R5, R12, 0x1f, RZ ;  /* 0x0000001f0c057819 */ /* 0x000fe200000006ff */
[----:B------:R-:W-:Y:S01]  /*31b0*/  UIADD3 UR7, UPT, UPT, UR4, 0xb0, URZ ;  /* 0x000000b004077890 */ /* 0x000fe2000fffe0ff */
[----:B------:R2:W-:Y:S05]  /*31c0*/  SYNCS.ARRIVE.TRANS64.RED.A1T0 RZ, [R2+URZ], RZ ;  /* 0x000000ff02ff79a7 */ /* 0x0005ea00081004ff */
[----:B------:R-:W-:Y:S01]  /*31d0*/  IMAD.U32 R6, RZ, RZ, UR7 ;  /* 0x00000007ff067e24 */ /* 0x000fe2000f8e00ff */
[----:B------:R-:W3:Y:S04]  /*31e0*/  SYNCS.PHASECHK.TRANS64.TRYWAIT P0, [UR4+0xc0], R5 ;  /* 0x0000c005ff0075a7 */ /* 0x000ee80008001104 */
[----:B------:R-:W-:Y:S01]  /*31f0*/  PRMT R6, R0, 0x654, R6 ;  /* 0x0000065400067816 */ /* 0x000fe20000000006 */
[----:B--23--:R-:W-:Y:S06]  /*3200*/  @!P0 BRA `(.L_x_55) ;  /* 0x00000068005c8947 */ /* 0x00cfec0003800000 */
.L_x_171:
[----:B------:R-:W-:Y:S01]  /*3210*/  ULEA UR8, UR5, UR6, 0x4 ;  /* 0x0000000605087291 */ /* 0x000fe2000f8e20ff */
[----:B------:R-:W-:Y:S01]  /*3220*/  SEL R3, R6, R3, !P2 ;  /* 0x0000000306037207 */ /* 0x000fe20005000000 */
[----:B------:R-:W-:Y:S01]  /*3230*/  UIADD3 UR9, UPT, UPT, UR4, 0xb0, URZ ;  /* 0x000000b004097890 */ /* 0x000fe2000fffe0ff */
[----:B--2---:R-:W-:Y:S01]  /*3240*/  LEA R2, R11, UR6, 0x3 ;  /* 0x000000060b027c11 */ /* 0x004fe2000f8e18ff */
[----:B------:R-:W-:Y:S01]  /*3250*/  UIADD3 UR8, UPT, UPT, UR8, 0x140, URZ ;  /* 0x0000014008087890 */ /* 0x000fe2000fffe0ff */
[----:B------:R2:W-:Y:S01]  /*3260*/  @!P2 SYNCS.ARRIVE.TRANS64.RED RZ, [R3+URZ], R4 ;  /* 0x0000000403ffa9a7 */ /* 0x0005e200080004ff */
[----:B------:R-:W-:Y:S01]  /*3270*/  UIADD3 UR4, UPT, UPT, UR5, 0x1, URZ ;  /* 0x0000000105047890 */ /* 0x000fe2000fffe0ff */
[----:B------:R-:W-:-:S03]  /*3280*/  VIADD R8, R8, 0x1 ;  /* 0x0000000108087836 */ /* 0x000fc60000000000 */
[----:B------:R-:W-:Y:S02]  /*3290*/  UISETP.NE.AND UP0, UPT, UR4, 0x2, UPT ;  /* 0x000000020400788c */ /* 0x000fe4000bf05270 */
[----:B------:R-:W-:Y:S01]  /*32a0*/  ISETP.NE.AND P0, PT, R8, 0x2, PT ;  /* 0x000000020800780c */ /* 0x000fe20003f05270 */
[----:B------:R-:W-:Y:S06]  /*32b0*/  UGETNEXTWORKID.BROADCAST [UR8], [UR9] ;  /* 0x00000000080073ca */ /* 0x000fec0008000100 */
[----:B------:R-:W-:Y:S02]  /*32c0*/  USEL UR7, URZ, 0x1, UP0 ;  /* 0x00000001ff077887 */ /* 0x000fe40008000000 */
[----:B------:R-:W-:-:S04]  /*32d0*/  USEL UR5, UR4, URZ, UP0 ;  /* 0x000000ff04057287 */ /* 0x000fc80008000000 */
[----:B------:R-:W-:Y:S02]  /*32e0*/  LOP3.LUT R12, R12, UR7, RZ, 0x3c, !PT ;  /* 0x000000070c0c7c12 */ /* 0x000fe4000f8e3cff */
[----:B--2---:R-:W-:-:S04]  /*32f0*/  SHF.L.U32 R4, R10, 0x1f, RZ ;  /* 0x0000001f0a047819 */ /* 0x004fc800000006ff */
[----:B------:R-:W2:Y:S02]  /*3300*/  SYNCS.PHASECHK.TRANS64.TRYWAIT P1, [R2+URZ+0xb0], R4 ;  /* 0x0000b004020075a7 */ /* 0x000ea400080211ff */
[----:B--2---:R-:W-:Y:S05]  /*3310*/  @!P1 BRA `(.L_x_56) ;  /* 0x0000006800309947 */ /* 0x004fea0003800000 */
.L_x_172:
[C---:B--2---:R-:W-:Y:S01]  /*3320*/  LEA R4, R11.reuse, UR6, 0x4 ;  /* 0x000000060b047c11 */ /* 0x044fe2000f8e20ff */
[----:B------:R-:W-:Y:S01]  /*3330*/  VIADD R2, R2, 0xc0 ;  /* 0x000000c002027836 */ /* 0x000fe20000000000 */
[----:B------:R-:W-:Y:S01]  /*3340*/  SEL R8, R8, RZ, P0 ;  /* 0x000000ff08087207 */ /* 0x000fe20000000000 */
[----:B------:R-:W-:-:S03]  /*3350*/  VIADD R11, R11, 0x1 ;  /* 0x000000010b0b7836 */ /* 0x000fc60000000000 */
[----:B------:R-:W2:Y:S01]  /*3360*/  LDS.128 R4, [R4+0x140] ;  /* 0x0001400004047984 */ /* 0x000ea20000000c00 */
[----:B------:R-:W-:Y:S02]  /*3370*/  PRMT R2, RZ, 0x654, R2 ;  /* 0x00000654ff027816 */ /* 0x000fe40000000002 */
[C---:B------:R-:W-:Y:S01]  /*3380*/  ISETP.NE.AND P1, PT, R11.reuse, 0x2, PT ;  /* 0x000000020b00780c */ /* 0x040fe20003f25270 */
[----:B------:R-:W-:Y:S01]  /*3390*/  @!PT LDS RZ, [RZ] ;  /* 0x00000000fffff984 */ /* 0x000fe20000000800 */
[----:B------:R-:W-:Y:S01]  /*33a0*/  @!PT LDS RZ, [RZ] ;  /* 0x00000000fffff984 */ /* 0x000fe20000000800 */
[----:B------:R-:W-:Y:S01]  /*33b0*/  @!PT LDS RZ, [RZ] ;  /* 0x00000000fffff984 */ /* 0x000fe20000000800 */
[----:B------:R-:W-:Y:S01]  /*33c0*/  @!PT LDS RZ, [RZ] ;  /* 0x00000000fffff984 */ /* 0x000fe20000000800 */
[----:B------:R3:W-:Y:S06]  /*33d0*/  MEMBAR.ALL.CTA ;  /* 0x0000000000007992 */ /* 0x0007ec0000008000 */
[----:B---3--:R-:W3:Y:S01]  /*33e0*/  FENCE.VIEW.ASYNC.S ;  /* 0x00000000000073c6 */ /* 0x008ee20000000000 */
[----:B------:R-:W-:Y:S01]  /*33f0*/  SEL R11, R11, RZ, P1 ;  /* 0x000000ff0b0b7207 */ /* 0x000fe20000800000 */
[----:B---3--:R3:W-:Y:S01]  /*3400*/  SYNCS.ARRIVE.TRANS64.RED.A1T0 RZ, [R2+URZ], RZ ;  /* 0x000000ff02ff79a7 */ /* 0x0087e200081004ff */
[----:B--2---:R-:W-:-:S02]  /*3410*/  LOP3.LUT P3, RZ, R6, 0x1, RZ, 0xc0, !PT ;  /* 0x0000000106ff7812 */ /* 0x004fc4000786c0ff */
[----:B------:R-:W-:-:S04]  /*3420*/  SEL R4, RZ, 0x1, P1 ;  /* 0x00000001ff047807 */ /* 0x000fc80000800000 */
[----:B------:R-:W-:Y:S02]  /*3430*/  LOP3.LUT R10, R10, R4, RZ, 0x3c, !PT ;  /* 0x000000040a0a7212 */ /* 0x000fe400078e3cff */
[----:B---3--:R-:W-:-:S04]  /*3440*/  SEL R2, RZ, 0x1, P0 ;  /* 0x00000001ff027807 */ /* 0x008fc80000000000 */
[----:B------:R-:W-:Y:S01]  /*3450*/  LOP3.LUT R9, R9, R2, RZ, 0x3c, !PT ;  /* 0x0000000209097212 */ /* 0x000fe200078e3cff */
[----:B------:R-:W-:Y:S06]  /*3460*/  @P3 BRA `(.L_x_57) ;  /* 0xfffffffc002c3947 */ /* 0x000fec000383ffff */
[----:B------:R-:W-:Y:S01]  /*3470*/  ULEA UR4, UR5, UR6, 0x3 ;  /* 0x0000000605047291 */ /* 0x000fe2000f8e18ff */
[----:B------:R-:W-:-:S08]  /*3480*/  SHF.L.U32 R2, R12, 0x1f, RZ ;  /* 0x0000001f0c027819 */ /* 0x000fd000000006ff */
[----:B------:R-:W2:Y:S02]  /*3490*/  SYNCS.PHASECHK.TRANS64 P0, [UR4+0xc0], R2 ;  /* 0x0000c002ff0075a7 */ /* 0x000ea40008001004 */
[----:B--2---:R-:W-:Y:S05]  /*34a0*/  @P0 BRA `(.L_x_58) ;  /* 0x0000000000080947 */ /* 0x004fea0003800000 */
[----:B------:R-:W2:Y:S02]  /*34b0*/  SYNCS.PHASECHK.TRANS64.TRYWAIT P0, [UR4+0xc0], R2 ;  /* 0x0000c002ff0075a7 */ /* 0x000ea40008001104 */
[----:B--2---:R-:W-:Y:S05]  /*34c0*/  @!P0 BRA `(.L_x_59) ;  /* 0x0000006400d88947 */ /* 0x004fea0003800000 */
.L_x_58:
[----:B------:R-:W-:-:S04]  /*34d0*/  UIADD3 UR7, UPT, UPT, UR5, 0x1, URZ ;  /* 0x0000000105077890 */ /* 0x000fc8000fffe0ff */
[----:B------:R-:W-:-:S04]  /*34e0*/  UISETP.NE.AND UP0, UPT, UR7, 0x2, UPT ;  /* 0x000000020700788c */ /* 0x000fc8000bf05270 */
[----:B------:R-:W-:Y:S02]  /*34f0*/  USEL UR8, URZ, 0x1, UP0 ;  /* 0x00000001ff087887 */ /* 0x000fe40008000000 */
[----:B------:R-:W-:-:S04]  /*3500*/  USEL UR7, UR7, URZ, UP0 ;  /* 0x000000ff07077287 */ /* 0x000fc80008000000 */
[----:B------:R-:W-:Y:S01]  /*3510*/  ULEA UR7, UR7, UR6, 0x3 ;  /* 0x0000000607077291 */ /* 0x000fe2000f8e18ff */
[----:B--2---:R-:W-:-:S04]  /*3520*/  LOP3.LUT R2, R12, UR8, RZ, 0x3c, !PT ;  /* 0x000000080c027c12 */ /* 0x004fc8000f8e3cff */
[----:B------:R-:W-:-:S04]  /*3530*/  SHF.L.U32 R0, R2, 0x1f, RZ ;  /* 0x0000001f02007819 */ /* 0x000fc800000006ff */
[----:B------:R-:W2:Y:S02]  /*3540*/  SYNCS.PHASECHK.TRANS64 P0, [UR7+0xc0], R0 ;  /* 0x0000c000ff0075a7 */ /* 0x000ea40008001007 */
[----:B-12---:R-:W-:Y:S05]  /*3550*/  @P0 EXIT ;  /* 0x000000000000094d */ /* 0x006fea0003800000 */
[----:B------:R-:W-:Y:S02]  /*3560*/  SHF.L.U32 R2, R2, 0x1f, RZ ;  /* 0x0000001f02027819 */ /* 0x000fe400000006ff */
[----:B------:R-:W-:-:S07]  /*3570*/  MOV R0, UR7 ;  /* 0x0000000700007c02 */ /* 0x000fce0008000f00 */
.L_x_60:
[----:B-1----:R1:W2:Y:S02]  /*3580*/  SYNCS.PHASECHK.TRANS64.TRYWAIT P0, [R0+URZ+0xc0], R2 ;  /* 0x0000c002000075a7 */ /* 0x0022a400080011ff */
[----:B--2---:R-:W-:Y:S05]  /*3590*/  @!P0 NANOSLEEP.SYNCS 0x989680 ;  /* 0x009896800000895d */ /* 0x004fea0003900000 */
[----:B------:R-:W2:Y:S02]  /*35a0*/  @!P0 SYNCS.PHASECHK.TRANS64 P0, [R0+URZ+0xc0], R2 ;  /* 0x0000c002000085a7 */ /* 0x000ea400080010ff */
[----:B--2---:R-:W-:Y:S05]  /*35b0*/  @P0 EXIT ;  /* 0x000000000000094d */ /* 0x004fea0003800000 */
[----:B------:R-:W-:Y:S05]  /*35c0*/  BRA `(.L_x_60) ;  /* 0xfffffffc00ec7947 */ /* 0x000fea000383ffff */
.L_x_53:
[----:B------:R-:W-:Y:S05]  /*35d0*/  BRA.U UP6, `(.L_x_61) ;  /* 0x0000001506487547 */ /* 0x000fea000b800000 */
[----:B------:R-:W-:Y:S01]  /*35e0*/  UMOV UR4, 0x40 ;  /* 0x0000004000047882 */ /* 0x000fe20000000000 */
[----:B------:R-:W-:Y:S01]  /*35f0*/  NOP ;  /* 0x0000000000007918 */ /* 0x000fe20000000000 */
[----:B------:R-:W-:Y:S01]  /*3600*/  ULEA UR5, UR52, UR4, 0x18 ;  /* 0x0000000434057291 */ /* 0x000fe2000f8ec0ff */
[----:B------:R-:W-:Y:S02]  /*3610*/  UMOV UR6, 0x400 ;  /* 0x0000040000067882 */ /* 0x000fe40000000000 */
[----:B------:R-:W-:-:S06]  /*3620*/  ULEA UR6, UR52, UR6, 0x18 ;  /* 0x0000000634067291 */ /* 0x000fcc000f8ec0ff */
[----:B------:R-:W2:Y:S02]  /*3630*/  LDS.U8 R0, [UR5+0x1c] ;  /* 0x00001c05ff007984 */ /* 0x000ea40008000000 */
[----:B--2---:R-:W-:-:S13]  /*3640*/  ISETP.NE.AND P0, PT, R0, RZ, PT ;  /* 0x000000ff0000720c */ /* 0x004fda0003f05270 */
[----:B------:R-:W-:Y:S05]  /*3650*/  @P0 BRA `(.L_x_62) ;  /* 0x0000000400080947 */ /* 0x000fea0003800000 */
[----:B------:R-:W-:Y:S02]  /*3660*/  UISETP.NE.U32.AND UP1, UPT, UR68, 0x1, UPT ;  /* 0x000000014400788c */ /* 0x000fe4000bf25070 */
[----:B------:R-:W-:-:S07]  /*3670*/  UIADD3 UR7, UPT, UPT, UR5, 0x8, URZ ;  /* 0x0000000805077890 */ /* 0x000fce000fffe0ff */
[----:B------:R-:W-:Y:S05]  /*3680*/  BRA.U !UP1, `(.L_x_63) ;  /* 0x00000001099c7547 */ /* 0x000fea000b800000 */
[----:B------:R-:W-:Y:S01]  /*3690*/  ELECT P0, URZ, PT ;  /* 0x0000000000ff782f */ /* 0x000fe20003800000 */
[----:B------:R-:W-:-:S12]  /*36a0*/  BSSY B0, `(.L_x_63) ;  /* 0x0000025000007945 */ /* 0x000fd80003800000 */
[----:B------:R-:W-:Y:S05]  /*36b0*/  @!P0 BRA `(.L_x_64) ;  /* 0x00000000008c8947 */ /* 0x000fea0003800000 */
[----:B------:R-:W-:-:S05]  /*36c0*/  UMOV UR4, 0x10 ;  /* 0x0000001000047882 */ /* 0x000fca0000000000 */
[----:B------:R-:W-:Y:S04]  /*36d0*/  DEPBAR.LE SB2, 0x36 ;  /* 0x0000ad800000791a */ /* 0x000fe80000000000 */
[----:B------:R-:W2:Y:S02]  /*36e0*/  UTCATOMSWS.2CTA.FIND_AND_SET.ALIGN UP0, UR4, UR4 ;  /* 0x00000004000475e3 */ /* 0x000ea40008200800 */
[----:B--2---:R-:W-:Y:S01]  /*36f0*/  MOV R10, UR4 ;  /* 0x00000004000a7c02 */ /* 0x004fe20008000f00 */
[----:B------:R-:W-:Y:S06]  /*3700*/  BRA.U UP0, `(.L_x_65) ;  /* 0x0000000100187547 */ /* 0x000fec000b800000 */
.L_x_66:
[----:B------:R-:W-:Y:S05]  /*3710*/  NANOSLEEP 0x64 ;  /* 0x000000640000795d */ /* 0x000fea0003800000 */
[----:B------:R-:W-:-:S05]  /*3720*/  UMOV UR4, 0x10 ;  /* 0x0000001000047882 */ /* 0x000fca0000000000 */
[----:B------:R-:W-:Y:S04]  /*3730*/  DEPBAR.LE SB2, 0x36 ;  /* 0x0000ad800000791a */ /* 0x000fe80000000000 */
[----:B------:R-:W2:Y:S02]  /*3740*/  UTCATOMSWS.2CTA.FIND_AND_SET.ALIGN UP0, UR4, UR4 ;  /* 0x00000004000475e3 */ /* 0x000ea40008200800 */
[----:B--2---:R-:W-:Y:S01]  /*3750*/  MOV R10, UR4 ;  /* 0x00000004000a7c02 */ /* 0x004fe20008000f00 */
[----:B------:R-:W-:Y:S05]  /*3760*/  BRA.U !UP0, `(.L_x_66) ;  /* 0xfffffffd08e87547 */ /* 0x000fea000b83ffff */
.L_x_65:
[----:B------:R-:W2:Y:S01]  /*3770*/  LDS R6, [UR5+0x10] ;  /* 0x00001005ff067984 */ /* 0x000ea20008000800 */
[----:B------:R-:W-:Y:S01]  /*3780*/  IMAD.U32 R0, RZ, RZ, UR6 ;  /* 0x00000006ff007e24 */ /* 0x000fe2000f8e00ff */
[----:B------:R-:W-:-:S03]  /*3790*/  MOV R4, UR69 ;  /* 0x0000004500047c02 */ /* 0x000fc60008000f00 */
[----:B------:R-:W-:Y:S01]  /*37a0*/  VIADD R0, R0, 0x160 ;  /* 0x0000016000007836 */ /* 0x000fe20000000000 */
[----:B--2---:R-:W-:-:S04]  /*37b0*/  SHF.L.U32 R6, R6, 0x1f, RZ ;  /* 0x0000001f06067819 */ /* 0x004fc800000006ff */
[----:B------:R-:W2:Y:S02]  /*37c0*/  SYNCS.PHASECHK.TRANS64.TRYWAIT P0, [UR5+0x8], R6 ;  /* 0x00000806ff0075a7 */ /* 0x000ea40008001105 */
[----:B--2---:R-:W-:Y:S05]  /*37d0*/  @P0 BRA `(.L_x_67) ;  /* 0x0000000000080947 */ /* 0x004fea0003800000 */
[----:B------:R-:W2:Y:S02]  /*37e0*/  SYNCS.PHASECHK.TRANS64.TRYWAIT P0, [UR5+0x8], R6 ;  /* 0x00000806ff0075a7 */ /* 0x000ea40008001105 */
[----:B--2---:R-:W-:Y:S05]  /*37f0*/  @!P0 BRA `(.L_x_68) ;  /* 0x0000006400248947 */ /* 0x004fea0003800000 */
.L_x_67:
[----:B------:R-:W-:Y:S01]  /*3800*/  PRMT R4, R4, 0x654, R0 ;  /* 0x0000065404047816 */ /* 0x000fe20000000000 */
[----:B------:R-:W-:Y:S01]  /*3810*/  HFMA2 R0, -RZ, RZ, 0, 5.9604644775390625e-08 ;  /* 0x00000001ff007431 */ /* 0x000fe200000001ff */
[----:B------:R-:W-:Y:S01]  /*3820*/  UPRMT UR4, UR69, 0x654, UR7 ;  /* 0x0000065445047896 */ /* 0x000fe20008000007 */
[----:B------:R-:W-:Y:S02]  /*3830*/  IMAD.MOV.U32 R8, RZ, RZ, 0xffff ;  /* 0x0000ffffff087424 */ /* 0x000fe400078e00ff */
[----:B--2---:R-:W-:Y:S02]  /*3840*/  IMAD.MOV.U32 R6, RZ, RZ, 0x4 ;  /* 0x00000004ff067424 */ /* 0x004fe400078e00ff */
[----:B------:R-:W-:Y:S01]  /*3850*/  IMAD.SHL.U32 R9, R10, 0x20, RZ ;  /* 0x000000200a097824 */ /* 0x000fe200078e00ff */
[----:B------:R-:W-:Y:S02]  /*3860*/  MOV R5, UR4 ;  /* 0x0000000400057c02 */ /* 0x000fe40008000f00 */
[-C--:B------:R-:W-:Y:S01]  /*3870*/  SHF.L.U32 R8, R8, R10.reuse, RZ ;  /* 0x0000000a08087219 */ /* 0x080fe200000006ff */
[----:B------:R2:W-:Y:S01]  /*3880*/  SYNCS.ARRIVE.TRANS64.RED RZ, [UR4], R6 ;  /* 0x00000006ffff79a7 */ /* 0x0005e20008000404 */
[----:B------:R-:W-:Y:S01]  /*3890*/  SHF.L.U32 R7, R0, R10, RZ ;  /* 0x0000000a00077219 */ /* 0x000fe200000006ff */
[----:B------:R2:W-:Y:S04]  /*38a0*/  STS [UR6+0x160], R9 ;  /* 0x00016009ff007988 */ /* 0x0005e80008000806 */
[----:B------:R2:W-:Y:S04]  /*38b0*/  STAS [R4.64], R10 ;  /* 0x0000000a04007dbd */ /* 0x0005e8000c0008ff */
[----:B------:R2:W-:Y:S04]  /*38c0*/  ATOMS.OR RZ, [UR5+0x14], R8 ;  /* 0x00001408ffff798c */ /* 0x0005e8000b000005 */
[----:B------:R2:W-:Y:S04]  /*38d0*/  ATOMS.OR RZ, [UR5+0x18], R7 ;  /* 0x00001807ffff798c */ /* 0x0005e8000b000005 */
[----:B------:R2:W-:Y:S02]  /*38e0*/  ATOMS.XOR RZ, [UR5+0x10], R0 ;  /* 0x00001000ffff798c */ /* 0x0005e4000b800005 */
.L_x_64:
[----:B-1----:R-:W-:Y:S05]  /*38f0*/  BSYNC B0 ;  /* 0x0000000000007941 */ /* 0x002fea0003800000 */
.L_x_63:
[----:B------:R-:W-:Y:S05]  /*3900*/  BRA.U UP1, `(.L_x_69) ;  /* 0x00000001016c7547 */ /* 0x000fea000b800000 */
[----:B------:R-:W-:-:S03]  /*3910*/  UMOV UR4, 0xffffffff ;  /* 0xffffffff00047882 */ /* 0x000fc60000000000 */
[----:B------:R-:W-:Y:S05]  /*3920*/  BRA.DIV UR4, `(.L_x_70) ;  /* 0x0000006204f07947 */ /* 0x000fea000b800000 */
[----:B------:R-:W-:-:S13]  /*3930*/  ELECT P0, URZ, PT ;  /* 0x0000000000ff782f */ /* 0x000fda0003800000 */
.L_x_176:
[----:B------:R-:W-:Y:S05]  /*3940*/  @!P0 BRA `(.L_x_69) ;  /* 0x00000000005c8947 */ /* 0x000fea0003800000 */
[----:B--2---:R-:W2:Y:S02]  /*3950*/  LDS R4, [UR5+0x10] ;  /* 0x00001005ff047984 */ /* 0x004ea40008000800 */
[----:B--2---:R-:W-:-:S04]  /*3960*/  SHF.L.U32 R4, R4, 0x1f, RZ ;  /* 0x0000001f04047819 */ /* 0x004fc800000006ff */
[----:B------:R-:W2:Y:S02]  /*3970*/  SYNCS.PHASECHK.TRANS64.TRYWAIT P0, [UR5+0x8], R4 ;  /* 0x00000804ff0075a7 */ /* 0x000ea40008001105 */
[----:B--2---:R-:W-:Y:S05]  /*3980*/  @P0 BRA `(.L_x_71) ;  /* 0x0000000000080947 */ /* 0x004fea0003800000 */
[----:B------:R-:W2:Y:S02]  /*3990*/  SYNCS.PHASECHK.TRANS64.TRYWAIT P0, [UR5+0x8], R4 ;  /* 0x00000804ff0075a7 */ /* 0x000ea40008001105 */
[----:B--2---:R-:W-:Y:S05]  /*39a0*/  @!P0 BRA `(.L_x_72) ;  /* 0x0000006000f48947 */ /* 0x004fea0003800000 */
.L_x_71:
[----:B------:R-:W3:Y:S01]  /*39b0*/  LDS R6, [UR6+0x160] ;  /* 0x00016006ff067984 */ /* 0x000ee20008000800 */
[----:B--2---:R-:W-:Y:S02]  /*39c0*/  HFMA2 R0, -RZ, RZ, 0, 5.9604644775390625e-08 ;  /* 0x00000001ff007431 */ /* 0x004fe400000001ff */
[----:B------:R-:W-:Y:S01]  /*39d0*/  IMAD.MOV.U32 R4, RZ, RZ, 0xffff ;  /* 0x0000ffffff047424 */ /* 0x000fe200078e00ff */
[----:B------:R-:W-:Y:S01]  /*39e0*/  UPRMT UR4, UR69, 0x654, UR7 ;  /* 0x0000065445047896 */ /* 0x000fe20008000007 */
[----:B---3--:R-:W-:-:S03]  /*39f0*/  IMAD.SHL.U32 R5, R6, 0x20, RZ ;  /* 0x0000002006057824 */ /* 0x008fc600078e00ff */
[-C--:B------:R-:W-:Y:S02]  /*3a00*/  SHF.L.U32 R4, R4, R6.reuse, RZ ;  /* 0x0000000604047219 */ /* 0x080fe400000006ff */
[----:B------:R-:W-:Y:S01]  /*3a10*/  SHF.L.U32 R6, R0, R6, RZ ;  /* 0x0000000600067219 */ /* 0x000fe200000006ff */
[----:B------:R3:W-:Y:S04]  /*3a20*/  STS [UR6+0x160], R5 ;  /* 0x00016005ff007988 */ /* 0x0007e80008000806 */
[----:B------:R3:W-:Y:S04]  /*3a30*/  ATOMS.OR RZ, [UR5+0x14], R4 ;  /* 0x00001404ffff798c */ /* 0x0007e8000b000005 */
[----:B------:R3:W-:Y:S01]  /*3a40*/  ATOMS.OR RZ, [UR5+0x18], R6 ;  /* 0x00001806ffff798c */ /* 0x0007e2000b000005 */
[----:B------:R-:W-:Y:S03]  /*3a50*/  SYNCS.ARRIVE.TRANS64.RED.A1T0 RZ, [UR4], RZ ;  /* 0x000000ffffff79a7 */ /* 0x000fe60008100404 */
[----:B------:R3:W-:Y:S01]  /*3a60*/  ATOMS.XOR RZ, [UR5+0x10], R0 ;  /* 0x00001000ffff798c */ /* 0x0007e2000b800005 */
[----:B------:R-:W-:Y:S05]  /*3a70*/  BRA `(.L_x_69) ;  /* 0x0000000000107947 */ /* 0x000fea0003800000 */
.L_x_62:
[----:B------:R-:W-:Y:S02]  /*3a80*/  MOV R0, 0xffffffff ;  /* 0xffffffff00007802 */ /* 0x000fe40000000f00 */
[----:B------:R-:W-:-:S03]  /*3a90*/  MOV R4, 0x3ac0 ;  /* 0x00003ac000047802 */ /* 0x000fc60000000f00 */
[----:B------:R2:W-:Y:S04]  /*3aa0*/  STS [UR6+0x160], R0 ;  /* 0x00016000ff007988 */ /* 0x0005e80008000806 */
[----:B-12--5:R-:W-:Y:S05]  /*3ab0*/  CALL.REL.NOINC `($__internal_1_$__cuda_sm10x_tcgen05_guardrail_trap_phase_invalid_during_alloc) ;  /* 0x0000006800c87944 */ /* 0x026fea0003c00000 */
.L_x_69:
[----:B------:R-:W-:Y:S05]  /*3ac0*/  WARPSYNC.ALL ;  /* 0x0000000000007948 */ /* 0x000fea0003800000 */
[----:B------:R-:W4:Y:S01]  /*3ad0*/  S2UR UR4, SR_CgaCtaId ;  /* 0x00000000000479c3 */ /* 0x000f220000008800 */
[----:B------:R-:W-:Y:S01]  /*3ae0*/  UMOV UR41, 0x400 ;  /* 0x0000040000297882 */ /* 0x000fe20000000000 */
[----:B------:R-:W-:-:S06]  /*3af0*/  NOP ;  /* 0x0000000000007918 */ /* 0x000fcc0000000000 */
[----:B------:R-:W-:Y:S06]  /*3b00*/  BAR.ARV 0x6, 0xa0 ;  /* 0x0182800000007b1d */ /* 0x000fec0000002000 */
[----:B------:R-:W1:Y:S01]  /*3b10*/  LDCU UR6, c[0x0][0x38c] ;  /* 0x00007180ff0677ac */ /* 0x000e620008000800 */
[----:B------:R-:W-:Y:S01]  /*3b20*/  LOP3.LUT R3, R3, 0xffff, RZ, 0xc0, !PT ;  /* 0x0000ffff03037812 */ /* 0x000fe200078ec0ff */
[----:B--2---:R-:W-:Y:S01]  /*3b30*/  IMAD.MOV.U32 R9, RZ, RZ, 0x1 ;  /* 0x00000001ff097424 */ /* 0x004fe200078e00ff */
[----:B------:R-:W-:Y:S01]  /*3b40*/  LOP3.LUT R2, R2, 0xffff, RZ, 0xc0, !PT ;  /* 0x0000ffff02027812 */ /* 0x000fe200078ec0ff */
[----:B------:R-:W-:Y:S01]  /*3b50*/  IMAD.MOV.U32 R8, RZ, RZ, RZ ;  /* 0x000000ffff087224 */ /* 0x000fe200078e00ff */
[----:B------:R-:W-:Y:S01]  /*3b60*/  R2UR UR43, R3 ;  /* 0x00000000032b72ca */ /* 0x000fe200000e0000 */
[----:B------:R-:W-:Y:S01]  /*3b70*/  UMOV UR47, URZ ;  /* 0x000000ff002f7c82 */ /* 0x000fe20008000000 */
[----:B------:R-:W-:-:S02]  /*3b80*/  R2UR UR65, R2 ;  /* 0x00000000024172ca */ /* 0x000fc400000e0000 */
[----:B------:R-:W-:Y:S01]  /*3b90*/  CS2R R2, SRZ ;  /* 0x0000000000027805 */ /* 0x000fe2000001ff00 */
[----:B------:R-:W-:Y:S01]  /*3ba0*/  UMOV UR38, URZ ;  /* 0x000000ff00267c82 */ /* 0x000fe20008000000 */
[----:B----4-:R-:W-:Y:S01]  /*3bb0*/  ULEA UR41, UR4, UR41, 0x18 ;  /* 0x0000002904297291 */ /* 0x010fe2000f8ec0ff */
[----:B------:R-:W-:Y:S01]  /*3bc0*/  UMOV UR37, URZ ;  /* 0x000000ff00257c82 */ /* 0x000fe20008000000 */
[----:B------:R-:W-:Y:S02]  /*3bd0*/  UISETP.NE.AND UP3, UPT, UR68, URZ, UPT ;  /* 0x000000ff4400728c */ /* 0x000fe4000bf65270 */
[----:B------:R-:W-:Y:S02]  /*3be0*/  UIADD3 UR5, UPT, UPT, UR41, 0x8400, URZ ;  /* 0x0000840029057890 */ /* 0x000fe4000fffe0ff */
[----:B------:R-:W-:-:S03]  /*3bf0*/  UIADD3 UR4, UPT, UPT, UR41, 0x20400, URZ ;  /* 0x0002040029047890 */ /* 0x000fc6000fffe0ff */
[----:B---3--:R-:W2:Y:S01]  /*3c00*/  LDS R0, [UR41+0x160] ;  /* 0x00016029ff007984 */ /* 0x008ea20008000800 */
[----:B-1----:R-:W-:Y:S02]  /*3c10*/  UIADD3 UR6, UPT, UPT, UR6, 0x3f, URZ ;  /* 0x0000003f06067890 */ /* 0x002fe4000fffe0ff */
[----:B------:R-:W-:Y:S02]  /*3c20*/  USHF.R.U32.HI UR5, URZ, 0x4, UR5 ;  /* 0x00000004ff057899 */ /* 0x000fe40008011605 */
[----:B------:R-:W-:Y:S02]  /*3c30*/  USHF.R.S32.HI UR64, URZ, 0x1f, UR6 ;  /* 0x0000001fff407899 */ /* 0x000fe40008011406 */
[----:B------:R-:W-:Y:S02]  /*3c40*/  USHF.R.U32.HI UR4, URZ, 0x4, UR4 ;  /* 0x00000004ff047899 */ /* 0x000fe40008011604 */
[----:B------:R-:W-:Y:S02]  /*3c50*/  ULEA.HI UR64, UR64, UR6, URZ, 0x6 ;  /* 0x0000000640407291 */ /* 0x000fe4000f8f30ff */
[----:B------:R-:W-:-:S02]  /*3c60*/  ULOP3.LUT UR5, UR5, 0x3fff, URZ, 0xc0, !UPT ;  /* 0x00003fff05057892 */ /* 0x000fc4000f8ec0ff */
[----:B------:R-:W-:Y:S02]  /*3c70*/  USHF.R.S32.HI UR64, URZ, 0x6, UR64 ;  /* 0x00000006ff407899 */ /* 0x000fe40008011440 */
[----:B------:R-:W-:Y:S02]  /*3c80*/  ULOP3.LUT UR45, UR4, 0x3fff, URZ, 0xc0, !UPT ;  /* 0x00003fff042d7892 */ /* 0x000fe4000f8ec0ff */
[----:B------:R-:W-:Y:S01]  /*3c90*/  UISETP.LT.AND UP0, UPT, UR64, 0x1, UPT ;  /* 0x000000014000788c */ /* 0x000fe2000bf01270 */
[----:B------:R-:W-:Y:S01]  /*3ca0*/  UMOV UR62, 0x0 ;  /* 0x00000000003e7882 */ /* 0x000fe20000000000 */
        /* <DEDUP_REMOVED lines=9> */
[----:B------:R-:W-:-:S02]  /*3d40*/  ULOP3.LUT UR44, UR5, 0x10000, URZ, 0xfc, !UPT ;  /* 0x00010000052c7892 */ /* 0x000fc4000f8efcff */
[----:B------:R-:W-:Y:S02]  /*3d50*/  ULOP3.LUT UR45, UR45, 0x10000, URZ, 0xfc, !UPT ;  /* 0x000100002d2d7892 */ /* 0x000fe4000f8efcff */
[----:B------:R-:W-:Y:S01]  /*3d60*/  USEL UR66, UR64, 0x1, !UP0 ;  /* 0x0000000140427887 */ /* 0x000fe2000c000000 */
[----:B------:R-:W-:Y:S01]  /*3d70*/  UMOV UR52, 0x0 ;  /* 0x0000000000347882 */ /* 0x000fe20000000000 */
[----:B------:R-:W-:Y:S01]  /*3d80*/  UMOV UR53, 0x8200910 ;  /* 0x0820091000357882 */ /* 0x000fe20000000000 */
[----:B------:R-:W-:Y:S01]  /*3d90*/  UMOV UR50, 0x0 ;  /* 0x0000000000327882 */ /* 0x000fe20000000000 */
[----:B------:R-:W-:Y:S01]  /*3da0*/  UMOV UR51, 0x8200910 ;  /* 0x0820091000337882 */ /* 0x000fe20000000000 */
[----:B------:R-:W-:Y:S01]  /*3db0*/  UMOV UR48, 0x0 ;  /* 0x0000000000307882 */ /* 0x000fe20000000000 */
[----:B--2---:R-:W-:Y:S01]  /*3dc0*/  R2UR UR67, R0 ;  /* 0x00000000004372ca */ /* 0x004fe200000e0000 */
[----:B------:R-:W-:-:S14]  /*3dd0*/  UMOV UR49, 0x8200910 ;  /* 0x0820091000317882 */ /* 0x000fdc0000000000 */
.L_x_80:
[C---:B------:R-:W-:Y:S02]  /*3de0*/  LEA R0, R8.reuse, UR41, 0x3 ;  /* 0x0000002908007c11 */ /* 0x040fe4000f8e18ff */
[----:B------:R-:W-:Y:S02]  /*3df0*/  SHF.L.U32 R4, R3, 0x1f, RZ ;  /* 0x0000001f03047819 */ /* 0x000fe400000006ff */
[----:B------:R-:W-:Y:S02]  /*3e00*/  LEA R5, R8, UR41, 0x4 ;  /* 0x0000002908057c11 */ /* 0x000fe4000f8e20ff */
[----:B------:R-:W1:Y:S02]  /*3e10*/  SYNCS.PHASECHK.TRANS64.TRYWAIT P0, [R0+URZ+0xb0], R4 ;  /* 0x0000b004000075a7 */ /* 0x000e6400080011ff */
[----:B-1-3--:R-:W-:Y:S05]  /*3e20*/  @!P0 BRA `(.L_x_73) ;  /* 0x0000005c00ec8947 */ /* 0x00afea0003800000 */
.L_x_177:
[----:B-1----:R-:W1:Y:S01]  /*3e30*/  LDS.128 R4, [R5+0x140] ;  /* 0x0001400005047984 */ /* 0x002e620000000c00 */
[----:B------:R-:W-:Y:S02]  /*3e40*/  VIADD R0, R0, 0xc0 ;  /* 0x000000c000007836 */ /* 0x000fe40000000000 */
[----:B------:R-:W-:Y:S01]  /*3e50*/  VIADD R8, R8, 0x1 ;  /* 0x0000000108087836 */ /* 0x000fe20000000000 */
[----:B------:R-:W-:Y:S01]  /*3e60*/  @!PT LDS RZ, [RZ] ;  /* 0x00000000fffff984 */ /* 0x000fe20000000800 */
[----:B------:R-:W-:Y:S01]  /*3e70*/  @!PT LDS RZ, [RZ] ;  /* 0x00000000fffff984 */ /* 0x000fe20000000800 */
[----:B------:R-:W-:Y:S01]  /*3e80*/  @!PT LDS RZ, [RZ] ;  /* 0x00000000fffff984 */ /* 0x000fe20000000800 */
[----:B------:R-:W-:Y:S01]  /*3e90*/  @!PT LDS RZ, [RZ] ;  /* 0x00000000fffff984 */ /* 0x000fe20000000800 */
[----:B------:R2:W-:Y:S06]  /*3ea0*/  MEMBAR.ALL.CTA ;  /* 0x0000000000007992 */ /* 0x0005ec0000008000 */
[----:B--2---:R-:W2:Y:S01]  /*3eb0*/  FENCE.VIEW.ASYNC.S ;  /* 0x00000000000073c6 */ /* 0x004ea20000000000 */
[----:B------:R-:W-:-:S04]  /*3ec0*/  PRMT R0, RZ, 0x654, R0 ;  /* 0x00000654ff007816 */ /* 0x000fc80000000000 */
[----:B--2---:R2:W-:Y:S01]  /*3ed0*/  SYNCS.ARRIVE.TRANS64.RED.A1T0 RZ, [R0+URZ], RZ ;  /* 0x000000ff00ff79a7 */ /* 0x0045e200081004ff */
[----:B-1----:R-:W-:Y:S01]  /*3ee0*/  LOP3.LUT P1, RZ, R6, 0x1, RZ, 0xc0, !PT ;  /* 0x0000000106ff7812 */ /* 0x002fe2000782c0ff */
[----:B--2---:R-:W-:-:S12]  /*3ef0*/  BRA.U UP3, `(.L_x_74) ;  /* 0x0000000503587547 */ /* 0x004fd8000b800000 */
[----:B------:R-:W1:Y:S01]  /*3f00*/  LDCU UR4, c[0x0][0x38c] ;  /* 0x00007180ff0477ac */ /* 0x000e620008000800 */
[----:B------:R-:W-:Y:S02]  /*3f10*/  PLOP3.LUT P2, PT, PT, PT, PT, 0x80, 0x8 ;  /* 0x000000000008781c */ /* 0x000fe40003f4f070 */
[----:B------:R-:W-:Y:S01]  /*3f20*/  SHF.L.U32 R4, R9, 0x1f, RZ ;  /* 0x0000001f09047819 */ /* 0x000fe200000006ff */
[----:B------:R-:W-:Y:S02]  /*3f30*/  ULEA UR46, UR47, UR41, 0x3 ;  /* 0x000000292f2e7291 */ /* 0x000fe4000f8e18ff */
[----:B------:R-:W-:Y:S02]  /*3f40*/  ULEA UR36, UR47, UR67, 0x6 ;  /* 0x000000432f247291 */ /* 0x000fe4000f8e30ff */
[----:B-1----:R-:W-:-:S06]  /*3f50*/  UISETP.GE.AND UP0, UPT, UR4, 0x1, UPT ;  /* 0x000000010400788c */ /* 0x002fcc000bf06270 */
[----:B------:R-:W-:-:S05]  /*3f60*/  PLOP3.LUT P0, PT, PT, PT, UP0, 0x80, 0x8 ;  /* 0x000000000008781c */ /* 0x000fca0003f0f008 */
[----:B------:R-:W-:-:S08]  /*3f70*/  @UP0 ULEA UR4, UR38, UR41, 0x3 ;  /* 0x0000002926040291 */ /* 0x000fd0000f8e18ff */
[----:B------:R-:W-:-:S04]  /*3f80*/  @P0 SHF.L.U32 R0, R2, 0x1f, RZ ;  /* 0x0000001f02000819 */ /* 0x000fc800000006ff */
[----:B------:R1:W2:Y:S01]  /*3f90*/  @P0 SYNCS.PHASECHK.TRANS64.TRYWAIT P2, [UR4], R0 ;  /* 0x00000000ff0005a7 */ /* 0x0002a20008041104 */
[----:B------:R-:W3:Y:S02]  /*3fa0*/  SYNCS.PHASECHK.TRANS64.TRYWAIT P0, [UR46+0xf0], R4 ;  /* 0x0000f004ff0075a7 */ /* 0x000ee4000800112e */
[----:B-123--:R-:W-:Y:S05]  /*3fb0*/  @!P0 BRA `(.L_x_75) ;  /* 0x0000005c009c8947 */ /* 0x00efea0003800000 */
.L_x_179:
[----:B------:R-:W-:Y:S01]  /*3fc0*/  UMOV UR42, UR37 ;  /* 0x00000025002a7c82 */ /* 0x000fe20008000000 */
[----:B------:R-:W-:Y:S05]  /*3fd0*/  BRA.U !UP0, `(.L_x_76) ;  /* 0x0000000508107547 */ /* 0x000fea000b800000 */
[----:B------:R-:W-:Y:S02]  /*3fe0*/  UIADD3 UR42, UPT, UPT, UR66, UR37, URZ ;  /* 0x00000025422a7290 */ /* 0x000fe4000fffe0ff */
[----:B------:R-:W-:Y:S01]  /*3ff0*/  UPLOP3.LUT UP2, UPT, UPT, UPT, UPT, 0x40, 0x4 ;  /* 0x000000000004789c */ /* 0x000fe20003f4e870 */
[----:B------:R-:W-:Y:S01]  /*4000*/  UMOV UR39, UR64 ;  /* 0x0000004000277c82 */ /* 0x000fe20008000000 */
[----:B------:R-:W-:-:S09]  /*4010*/  UMOV UR5, UR38 ;  /* 0x0000002600057c82 */ /* 0x000fd20008000000 */
.L_x_79:
[----:B------:R-:W-:Y:S01]  /*4020*/  ULEA UR7, UR5, UR41, 0x3 ;  /* 0x0000002905077291 */ /* 0x000fe2000f8e18ff */
[----:B--23--:R-:W-:Y:S11]  /*4030*/  @P2 BRA `(.L_x_77) ;  /* 0x00000000000c2947 */ /* 0x00cff60003800000 */
[----:B-1----:R-:W-:Y:S04]  /*4040*/  SHF.L.U32 R4, R2, 0x1f, RZ ;  /* 0x0000001f02047819 */ /* 0x002fe800000006ff */
[----:B------:R-:W1:Y:S02]  /*4050*/  SYNCS.PHASECHK.TRANS64.TRYWAIT P0, [UR7], R4 ;  /* 0x00000004ff0075a7 */ /* 0x000e640008001107 */
[----:B-1----:R-:W-:Y:S05]  /*4060*/  @!P0 BRA `(.L_x_78) ;  /* 0x0000005c00888947 */ /* 0x002fea0003800000 */
.L_x_77:
[----:B------:R-:W-:Y:S01]  /*4070*/  UISETP.NE.AND UP0, UPT, UR39, 0x1, UPT ;  /* 0x000000012700788c */ /* 0x000fe2000bf05270 */
[----:B------:R-:W-:Y:S01]  /*4080*/  PLOP3.LUT P2, PT, PT, PT, PT, 0x80, 0x8 ;  /* 0x000000000008781c */ /* 0x000fe20003f4f070 */
[----:B------:R-:W-:Y:S02]  /*4090*/  UIADD3 UR4, UPT, UPT, UR5, 0x1, URZ ;  /* 0x0000000105047890 */ /* 0x000fe4000fffe0ff */
[----:B------:R-:W-:Y:S02]  /*40a0*/  UIADD3 UR40, UPT, UPT, UR7, 0x30, URZ ;  /* 0x0000003007287890 */ /* 0x000fe4000fffe0ff */
[----:B------:R-:W-:Y:S01]  /*40b0*/  UISETP.NE.AND UP1, UPT, UR4, 0x6, UPT ;  /* 0x000000060400788c */ /* 0x000fe2000bf25270 */
[----:B------:R-:W-:Y:S01]  /*40c0*/  PLOP3.LUT P0, PT, PT, PT, UP0, 0x80, 0x8 ;  /* 0x000000000008781c */ /* 0x000fe20003f0f008 */
[----:B------:R-:W-:Y:S02]  /*40d0*/  UIADD3 UR37, UPT, UPT, UR37, 0x1, URZ ;  /* 0x0000000125257890 */ /* 0x000fe4000fffe0ff */
[----:B------:R-:W-:Y:S02]  /*40e0*/  USEL UR6, URZ, 0x1, UP1 ;  /* 0x00000001ff067887 */ /* 0x000fe40008800000 */
[----:B------:R-:W-:Y:S02]  /*40f0*/  USEL UR38, UR4, URZ, UP1 ;  /* 0x000000ff04267287 */ /* 0x000fe40008800000 */
[----:B------:R-:W-:Y:S02]  /*4100*/  UIADD3 UR39, UPT, UPT, UR39, -0x1, URZ ;  /* 0xffffffff27277890 */ /* 0x000fe4000fffe0ff */
[----:B------:R-:W-:Y:S01]  /*4110*/  @UP0 ULEA UR4, UR38, UR41, 0x3 ;  /* 0x0000002926040291 */ /* 0x000fe2000f8e18ff */
[----:B------:R-:W-:Y:S01]  /*4120*/  LOP3.LUT R2, R2, UR6, RZ, 0x3c, !PT ;  /* 0x0000000602027c12 */ /* 0x000fe2000f8e3cff */
[----:B------:R-:W-:Y:S02]  /*4130*/  ULEA UR6, UR5, UR45, 0xa ;  /* 0x0000002d05067291 */ /* 0x000fe4000f8e50ff */
[----:B------:R-:W-:Y:S01]  /*4140*/  UISETP.NE.AND UP0, UPT, UR37, UR42, UPT ;  /* 0x0000002a2500728c */ /* 0x000fe2000bf05270 */
[----:B-1----:R-:W-:Y:S01]  /*4150*/  @P0 SHF.L.U32 R0, R2, 0x1f, RZ ;  /* 0x0000001f02000819 */ /* 0x002fe200000006ff */
[----:B------:R-:W-:Y:S02]  /*4160*/  UIADD3 UR34, UPT, UPT, UR6, 0x2, URZ ;  /* 0x0000000206227890 */ /* 0x000fe4000fffe0ff */
[----:B------:R-:W-:Y:S01]  /*4170*/  UIADD3 UR30, UPT, UPT, UR6, 0x4, URZ ;  /* 0x00000004061e7890 */ /* 0x000fe2000fffe0ff */
[----:B------:R2:W3:Y:S01]  /*4180*/  @P0 SYNCS.PHASECHK.TRANS64.TRYWAIT P2, [UR4], R0 ;  /* 0x00000000ff0005a7 */ /* 0x0004e20008041104 */
[----:B------:R-:W-:Y:S02]  /*4190*/  ULEA UR4, UR5, UR44, 0xa ;  /* 0x0000002c05047291 */ /* 0x000fe4000f8e50ff */
[----:B------:R-:W-:Y:S02]  /*41a0*/  UIADD3 UR26, UPT, UPT, UR6, 0x6, URZ ;  /* 0x00000006061a7890 */ /* 0x000fe4000fffe0ff */
        /* <DEDUP_REMOVED lines=10> */
[----:B------:R-:W-:Y:S01]  /*4250*/  UIADD3 UR8, UPT, UPT, UR4, 0x206, URZ ;  /* 0x0000020604087890 */ /* 0x000fe2000fffe0ff */
[----:B------:R-:W-:Y:S01]  /*4260*/  UMOV UR7, 0x40004040 ;  /* 0x4000404000077882 */ /* 0x000fe20000000000 */
[----:B------:R-:W-:Y:S01]  /*4270*/  UMOV UR5, 0x40004040 ;  /* 0x4000404000057882 */ /* 0x000fe20000000000 */
[----:B------:R-:W-:Y:S01]  /*4280*/  UMOV UR35, 0x40004040 ;  /* 0x4000404000237882 */ /* 0x000fe20000000000 */
[----:B------:R1:W-:Y:S01]  /*4290*/  UTCHMMA.2CTA gdesc[UR4], gdesc[UR6], tmem[UR36], tmem[UR62], idesc[UR63], UP2 ;  /* 0x00ff3e06040075ea */ /* 0x0003e20009200024 */
[----:B------:R-:W-:Y:S01]  /*42a0*/  UPLOP3.LUT UP2, UPT, UPT, UPT, UPT, 0x80, 0x8 ;  /* 0x000000000008789c */ /* 0x000fe20003f4f070 */
[----:B------:R-:W-:Y:S01]  /*42b0*/  UMOV UR33, 0x40004040 ;  /* 0x4000404000217882 */ /* 0x000fe20000000000 */
[----:B------:R-:W-:Y:S01]  /*42c0*/  UMOV UR31, 0x40004040 ;  /* 0x40004040001f7882 */ /* 0x000fe20000000000 */
[----:B------:R2:W-:Y:S01]  /*42d0*/  UTCHMMA.2CTA gdesc[UR32], gdesc[UR34], tmem[UR36], tmem[UR60], idesc[UR61], UPT ;  /* 0x00ff3c22200075ea */ /* 0x0005e2000ba00024 */
        /* <DEDUP_REMOVED lines=14> */
[----:B------:R-:W-:Y:S01]  /*43c0*/  UMOV UR9, 0x40004040 ;  /* 0x4000404000097882 */ /* 0x000fe20000000000 */
[----:B------:R2:W-:Y:S01]  /*43d0*/  UTCHMMA.2CTA gdesc[UR12], gdesc[UR14], tmem[UR36], tmem[UR50], idesc[UR51], UPT ;  /* 0x00ff320e0c0075ea */ /* 0x0005e2000ba00024 */
[----:B------:R2:W-:Y:S01]  /*43e0*/  UTCHMMA.2CTA gdesc[UR8], gdesc[UR10], tmem[UR36], tmem[UR48], idesc[UR49], UPT ;  /* 0x00ff300a080075ea */ /* 0x0005e2000ba00024 */
[----:B------:R2:W-:Y:S01]  /*43f0*/  UTCBAR.2CTA.MULTICAST [UR40], URZ, UR43 ;  /* 0x000000ff280073e9 */ /* 0x0005e2000820082b */
[----:B-1----:R-:W-:Y:S01]  /*4400*/  UMOV UR5, UR38 ;  /* 0x0000002600057c82 */ /* 0x002fe20008000000 */
[----:B------:R-:W-:Y:S05]  /*4410*/  BRA.U UP0, `(.L_x_79) ;  /* 0xfffffffd00007547 */ /* 0x000fea000b83ffff */
.L_x_76:
[----:B------:R-:W-:Y:S01]  /*4420*/  UIADD3 UR4, UPT, UPT, UR46, 0xd0, URZ ;  /* 0x000000d02e047890 */ /* 0x000fe2000fffe0ff */
[----:B------:R-:W-:-:S08]  /*4430*/  UMOV UR37, UR42 ;  /* 0x0000002a00257c82 */ /* 0x000fd00008000000 */
[----:B------:R4:W-:Y:S01]  /*4440*/  UTCBAR.2CTA.MULTICAST [UR4], URZ, UR65 ;  /* 0x000000ff040073e9 */ /* 0x0009e20008200841 */
[----:B------:R-:W-:Y:S02]  /*4450*/  NOP ;  /* 0x0000000000007918 */ /* 0x000fe40000000000 */
.L_x_74:
[----:B----4-:R-:W-:Y:S01]  /*4460*/  UIADD3 UR4, UPT, UPT, UR47, 0x1, URZ ;  /* 0x000000012f047890 */ /* 0x010fe2000fffe0ff */
[----:B------:R-:W-:-:S03]  /*4470*/  ISETP.NE.AND P0, PT, R8, 0x2, PT ;  /* 0x000000020800780c */ /* 0x000fc60003f05270 */
[----:B------:R-:W-:Y:S01]  /*4480*/  UISETP.NE.AND UP0, UPT, UR4, 0x4, UPT ;  /* 0x000000040400788c */ /* 0x000fe2000bf05270 */
[----:B-12---:R-:W-:Y:S02]  /*4490*/  SEL R0, RZ, 0x1, P0 ;  /* 0x00000001ff007807 */ /* 0x006fe40000000000 */
[----:B------:R-:W-:Y:S01]  /*44a0*/  SEL R8, R8, RZ, P0 ;  /* 0x000000ff08087207 */ /* 0x000fe20000000000 */
[----:B------:R-:W-:Y:S01]  /*44b0*/  USEL UR5, URZ, 0x1, UP0 ;  /* 0x00000001ff057887 */ /* 0x000fe20008000000 */
[----:B------:R-:W-:Y:S01]  /*44c0*/  LOP3.LUT R3, R3, R0, RZ, 0x3c, !PT ;  /* 0x0000000003037212 */ /* 0x000fe200078e3cff */
[----:B------:R-:W-:-:S04]  /*44d0*/  USEL UR47, UR4, URZ, UP0 ;  /* 0x000000ff042f7287 */ /* 0x000fc80008000000 */
[----:B------:R-:W-:Y:S01]  /*44e0*/  LOP3.LUT R9, R9, UR5, RZ, 0x3c, !PT ;  /* 0x0000000509097c12 */ /* 0x000fe2000f8e3cff */
[----:B------:R-:W-:Y:S07]  /*44f0*/  @P1 BRA `(.L_x_80) ;  /* 0xfffffff800381947 */ /* 0x000fee000383ffff */
[----:B------:R-:W1:Y:S01]  /*4500*/  S2UR UR8, SR_CgaCtaId ;  /* 0x00000000000879c3 */ /* 0x000e620000008800 */
[----:B------:R-:W-:Y:S01]  /*4510*/  ELECT P0, URZ, PT ;  /* 0x0000000000ff782f */ /* 0x000fe20003800000 */
[----:B------:R-:W-:Y:S01]  /*4520*/  HFMA2 R0, -RZ, RZ, 0, 5.9604644775390625e-08 ;  /* 0x00000001ff007431 */ /* 0x000fe200000001ff */
[----:B------:R-:W-:-:S05]  /*4530*/  UMOV UR4, 0x40 ;  /* 0x0000004000047882 */ /* 0x000fca0000000000 */
[----:B------:R-:W-:Y:S01]  /*4540*/  UVIRTCOUNT.DEALLOC.SMPOOL 0x80 ;  /* 0x000000800000784c */ /* 0x000fe20000000000 */
[----:B------:R-:W-:Y:S02]  /*4550*/  UISETP.NE.AND UP1, UPT, UR68, URZ, UPT ;  /* 0x000000ff4400728c */ /* 0x000fe4000bf25270 */
[----:B-1----:R-:W-:-:S09]  /*4560*/  ULEA UR8, UR8, UR4, 0x18 ;  /* 0x0000000408087291 */ /* 0x002fd2000f8ec0ff */
[----:B------:R1:W-:Y:S01]  /*4570*/  @P0 STS.U8 [UR8+0x1c], R0 ;  /* 0x00001c00ff000988 */ /* 0x0003e20008000008 */
[----:B------:R-:W-:Y:S05]  /*4580*/  BRA.U UP1, `(.L_x_81) ;  /* 0x0000000101a07547 */ /* 0x000fea000b800000 */
[----:B------:R-:W-:Y:S01]  /*4590*/  UIADD3 UR7, UPT, UPT, UR41, 0xf0, URZ ;  /* 0x000000f029077890 */ /* 0x000fe2000fffe0ff */
[----:B------:R-:W-:-:S03]  /*45a0*/  SHF.L.U32 R2, R9, 0x1f, RZ ;  /* 0x0000001f09027819 */ /* 0x000fc600000006ff */
[----:B------:R-:W-:-:S09]  /*45b0*/  ULEA UR4, UR47, UR7, 0x3 ;  /* 0x000000072f047291 */ /* 0x000fd2000f8e18ff */
[----:B------:R-:W2:Y:S02]  /*45c0*/  SYNCS.PHASECHK.TRANS64.TRYWAIT P0, [UR4], R2 ;  /* 0x00000002ff0075a7 */ /* 0x000ea40008001104 */
[----:B--2---:R-:W-:Y:S05]  /*45d0*/  @!P0 BRA `(.L_x_82) ;  /* 0x0000005800448947 */ /* 0x004fea0003800000 */
.L_x_182:
        /* <DEDUP_REMOVED lines=9> */
.L_x_184:
        /* <DEDUP_REMOVED lines=9> */
.L_x_186:
[----:B------:R-:W-:-:S04]  /*4700*/  UIADD3 UR4, UPT, UPT, UR4, 0x1, URZ ;  /* 0x0000000104047890 */ /* 0x000fc8000fffe0ff */
[----:B------:R-:W-:-:S04]  /*4710*/  UISETP.NE.AND UP0, UPT, UR4, 0x4, UPT ;  /* 0x000000040400788c */ /* 0x000fc8000bf05270 */
[----:B------:R-:W-:Y:S02]  /*4720*/  USEL UR5, URZ, 0x1, UP0 ;  /* 0x00000001ff057887 */ /* 0x000fe40008000000 */
[----:B------:R-:W-:-:S04]  /*4730*/  USEL UR4, UR4, URZ, UP0 ;  /* 0x000000ff04047287 */ /* 0x000fc80008000000 */
[----:B------:R-:W-:Y:S01]  /*4740*/  ULEA UR4, UR4, UR7, 0x3 ;  /* 0x0000000704047291 */ /* 0x000fe2000f8e18ff */
[----:B------:R-:W-:-:S04]  /*4750*/  LOP3.LUT R2, R2, UR5, RZ, 0x3c, !PT ;  /* 0x0000000502027c12 */ /* 0x000fc8000f8e3cff */
[----:B------:R-:W-:Y:S01]  /*4760*/  SHF.L.U32 R2, R2, 0x1f, RZ ;  /* 0x0000001f02027819 */ /* 0x000fe200000006ff */
[----:B-1----:R-:W-:-:S04]  /*4770*/  IMAD.U32 R0, RZ, RZ, UR4 ;  /* 0x00000004ff007e24 */ /* 0x002fc8000f8e00ff */
[----:B------:R1:W2:Y:S03]  /*4780*/  SYNCS.PHASECHK.TRANS64.TRYWAIT P0, [R0+URZ], R2 ;  /* 0x00000002000075a7 */ /* 0x0002a600080011ff */
[----:B--2---:R-:W-:Y:S05]  /*4790*/  @!P0 NANOSLEEP.SYNCS 0x989680 ;  /* 0x009896800000895d */ /* 0x004fea0003900000 */
[----:B------:R-:W2:Y:S02]  /*47a0*/  @!P0 SYNCS.PHASECHK.TRANS64 P0, [R0+URZ], R2 ;  /* 0x00000002000085a7 */ /* 0x000ea400080010ff */
[----:B--2---:R-:W-:Y:S05]  /*47b0*/  @P0 BRA `(.L_x_85) ;  /* 0x0000000000200947 */ /* 0x004fea0003800000 */
.L_x_86:
[----:B--2---:R2:W4:Y:S02]  /*47c0*/  SYNCS.PHASECHK.TRANS64.TRYWAIT P0, [R0+URZ], R2 ;  /* 0x00000002000075a7 */ /* 0x00452400080011ff */
[----:B----4-:R-:W-:Y:S05]  /*47d0*/  @!P0 NANOSLEEP.SYNCS 0x989680 ;  /* 0x009896800000895d */ /* 0x010fea0003900000 */
[----:B------:R-:W4:Y:S02]  /*47e0*/  @!P0 SYNCS.PHASECHK.TRANS64 P0, [R0+URZ], R2 ;  /* 0x00000002000085a7 */ /* 0x000f2400080010ff */
[----:B----4-:R-:W-:Y:S05]  /*47f0*/  @!P0 BRA `(.L_x_86) ;  /* 0xfffffffc00f08947 */ /* 0x010fea000383ffff */
[----:B------:R-:W-:Y:S05]  /*4800*/  BRA `(.L_x_85) ;  /* 0x00000000000c7947 */ /* 0x000fea0003800000 */
.L_x_81:
[----:B------:R-:W-:-:S04]  /*4810*/  UIADD3 UR4, UPT, UPT, UR41, 0x130, URZ ;  /* 0x0000013029047890 */ /* 0x000fc8000fffe0ff */
[----:B------:R-:W-:-:S09]  /*4820*/  UPRMT UR4, UR69, 0x654, UR4 ;  /* 0x0000065445047896 */ /* 0x000fd20008000004 */
[----:B------:R-:W-:Y:S03]  /*4830*/  SYNCS.ARRIVE.TRANS64.RED.A1T0 RZ, [UR4], RZ ;  /* 0x000000ffffff79a7 */ /* 0x000fe60008100404 */
.L_x_85:
[----:B-12---:R-:W-:Y:S01]  /*4840*/  SHF.L.U32 R2, RZ, 0x1f, RZ ;  /* 0x0000001fff027819 */ /* 0x006fe200000006ff */
[----:B------:R-:W-:Y:S01]  /*4850*/  UIADD3 UR4, UPT, UPT, UR41, 0x130, URZ ;  /* 0x0000013029047890 */ /* 0x000fe2000fffe0ff */
[----:B------:R-:W-:Y:S02]  /*4860*/  PLOP3.LUT P0, PT, PT, PT, UP1, 0x80, 0x8 ;  /* 0x000000000008781c */ /* 0x000fe40003f0f018 */
[----:B------:R-:W1:Y:S02]  /*4870*/  SYNCS.PHASECHK.TRANS64.TRYWAIT P1, [UR41+0x130], R2 ;  /* 0x00013002ff0075a7 */ /* 0x000e640008021129 */
[----:B-1----:R-:W-:Y:S09]  /*4880*/  @!P1 BRA `(.L_x_87) ;  /* 0x0000005400e09947 */ /* 0x002ff20003800000 */
.L_x_188:
[----:B------:R-:W-:Y:S01]  /*4890*/  @!UP1 UPRMT UR4, UR69, 0x654, UR4 ;  /* 0x0000065445049896 */ /* 0x000fe20008000004 */
[----:B------:R-:W-:Y:S01]  /*48a0*/  UMOV UR5, 0xffff ;  /* 0x0000ffff00057882 */ /* 0x000fe20000000000 */
[----:B------:R-:W-:-:S07]  /*48b0*/  UMOV UR6, 0x1 ;  /* 0x0000000100067882 */ /* 0x000fce0000000000 */
[----:B------:R-:W-:Y:S01]  /*48c0*/  @!P0 SYNCS.ARRIVE.TRANS64.RED.A1T0 RZ, [UR4], RZ ;  /* 0x000000ffffff89a7 */ /* 0x000fe20008100404 */
[----:B------:R-:W-:Y:S01]  /*48d0*/  NOP ;  /* 0x0000000000007918 */ /* 0x000fe20000000000 */
[----:B-1----:R-:W1:Y:S01]  /*48e0*/  LDS R0, [UR8+0x14] ;  /* 0x00001408ff007984 */ /* 0x002e620008000800 */
[----:B------:R-:W-:-:S04]  /*48f0*/  ULOP3.LUT UR4, UR67, 0xffff, URZ, 0xc0, !UPT ;  /* 0x0000ffff43047892 */ /* 0x000fc8000f8ec0ff */
[----:B------:R-:W-:-:S04]  /*4900*/  USHF.R.U32.HI UR4, URZ, 0x5, UR4 ;  /* 0x00000005ff047899 */ /* 0x000fc80008011604 */
[----:B------:R-:W-:Y:S02]  /*4910*/  USHF.L.U32 UR5, UR5, UR4, URZ ;  /* 0x0000000405057299 */ /* 0x000fe400080006ff */
[----:B------:R-:W-:-:S04]  /*4920*/  USHF.L.U32 UR4, UR6, UR4, URZ ;  /* 0x0000000406047299 */ /* 0x000fc800080006ff */
[----:B-1----:R-:W-:-:S04]  /*4930*/  LOP3.LUT R0, R0, UR5, RZ, 0xc0, !PT ;  /* 0x0000000500007c12 */ /* 0x002fc8000f8ec0ff */
[----:B------:R-:W-:-:S13]  /*4940*/  ISETP.NE.AND P0, PT, R0, UR5, PT ;  /* 0x0000000500007c0c */ /* 0x000fda000bf05270 */
[----:B------:R-:W-:Y:S05]  /*4950*/  @P0 BRA `(.L_x_88) ;  /* 0x0000000000580947 */ /* 0x000fea0003800000 */
[----:B------:R-:W1:Y:S02]  /*4960*/  LDS R0, [UR8+0x18] ;  /* 0x00001808ff007984 */ /* 0x000e640008000800 */
[----:B-1----:R-:W-:-:S04]  /*4970*/  LOP3.LUT R0, R0, UR4, RZ, 0xc0, !PT ;  /* 0x0000000400007c12 */ /* 0x002fc8000f8ec0ff */
[----:B------:R-:W-:-:S13]  /*4980*/  ISETP.NE.AND P0, PT, R0, UR4, PT ;  /* 0x0000000400007c0c */ /* 0x000fda000bf05270 */
[----:B------:R-:W-:Y:S05]  /*4990*/  @P0 BRA `(.L_x_89) ;  /* 0x00000000003c0947 */ /* 0x000fea0003800000 */
[----:B------:R-:W1:Y:S01]  /*49a0*/  S2R R2, SR_LANEID ;  /* 0x0000000000027919 */ /* 0x000e620000000000 */
[----:B------:R-:W-:-:S06]  /*49b0*/  ULOP3.LUT UR5, URZ, UR5, URZ, 0x33, !UPT ;  /* 0x00000005ff057292 */ /* 0x000fcc000f8e33ff */
[----:B------:R-:W-:-:S04]  /*49c0*/  IMAD.U32 R0, RZ, RZ, UR5 ;  /* 0x00000005ff007e24 */ /* 0x000fc8000f8e00ff */
[----:B------:R2:W4:Y:S02]  /*49d0*/  REDUX UR7, R0 ;  /* 0x00000000000773c4 */ /* 0x0005240000000000 */
[----:B------:R1:W-:Y:S01]  /*49e0*/  UTCATOMSWS.AND URZ, UR5 ;  /* 0x0000000500ff79e3 */ /* 0x0003e20008000000 */
[----:B--2---:R-:W-:Y:S01]  /*49f0*/  LOP3.LUT R0, RZ, UR4, RZ, 0x33, !PT ;  /* 0x00000004ff007c12 */ /* 0x004fe2000f8e33ff */
[----:B------:R-:W-:Y:S02]  /*4a00*/  VOTEU.ANY UR4, UPT, PT ;  /* 0x0000000000047886 */ /* 0x000fe400038e0100 */
[----:B------:R-:W-:Y:S02]  /*4a10*/  UFLO.U32 UR4, UR4 ;  /* 0x00000004000472bd */ /* 0x000fe400080e0000 */
[----:B------:R-:W2:Y:S04]  /*4a20*/  REDUX UR6, R0 ;  /* 0x00000000000673c4 */ /* 0x000ea80000000000 */
[----:B-1----:R-:W-:-:S02]  /*4a30*/  ISETP.EQ.U32.AND P0, PT, R2, UR4, PT ;  /* 0x0000000402007c0c */ /* 0x002fc4000bf02070 */
[----:B----4-:R-:W-:-:S11]  /*4a40*/  MOV R2, UR7 ;  /* 0x0000000700027c02 */ /* 0x010fd60008000f00 */
[----:B------:R1:W-:Y:S01]  /*4a50*/  @P0 ATOMS.AND RZ, [UR8+0x14], R2 ;  /* 0x00001402ffff098c */ /* 0x0003e2000a800008 */
[----:B--2---:R-:W-:-:S05]  /*4a60*/  IMAD.U32 R0, RZ, RZ, UR6 ;  /* 0x00000006ff007e24 */ /* 0x004fca000f8e00ff */
[----:B------:R1:W-:Y:S01]  /*4a70*/  @P0 ATOMS.AND RZ, [UR8+0x18], R0 ;  /* 0x00001800ffff098c */ /* 0x0003e2000a800008 */
[----:B------:R-:W-:Y:S05]  /*4a80*/  BRA `(.L_x_90) ;  /* 0x0000000000147947 */ /* 0x000fea0003800000 */
.L_x_89:
[----:B------:R-:W-:Y:S02]  /*4a90*/  MOV R2, 0x4ab0 ;  /* 0x00004ab000027802 */ /* 0x000fe40000000f00 */
[----:B---3-5:R-:W-:Y:S05]  /*4aa0*/  CALL.REL.NOINC `($__internal_0_$__cuda_sm10x_tcgen05_guardrail_trap_col_being_dealloced_not_returned_by_alloc) ;  /* 0x0000005800c07944 */ /* 0x028fea0003c00000 */
[----:B------:R-:W-:Y:S05]  /*4ab0*/  BRA `(.L_x_90) ;  /* 0x0000000000087947 */ /* 0x000fea0003800000 */
.L_x_88:
[----:B------:R-:W-:Y:S02]  /*4ac0*/  MOV R2, 0x4ae0 ;  /* 0x00004ae000027802 */ /* 0x000fe40000000f00 */
[----:B---3-5:R-:W-:Y:S05]  /*4ad0*/  CALL.REL.NOINC `($__internal_2_$__cuda_sm10x_tcgen05_guardrail_trap_unallocated_columns_being_dealloced) ;  /* 0x0000005800cc7944 */ /* 0x028fea0003c00000 */
.L_x_90:
[----:B------:R-:W-:Y:S01]  /*4ae0*/  NOP ;  /* 0x0000000000007918 */ /* 0x000fe20000000000 */
[----:B------:R-:W-:Y:S05]  /*4af0*/  EXIT ;  /* 0x000000000000794d */ /* 0x000fea0003800000 */
.L_x_61:
[----:B------:R-:W-:-:S09]  /*4b00*/  UISETP.NE.OR UP0, UPT, UR22, 0x3, !UP5 ;  /* 0x000000031600788c */ /* 0x000fd2000ef05670 */
[----:B------:R-:W-:Y:S05]  /*4b10*/  BRA.U UP0, `(.L_x_91) ;  /* 0x0000001100b87547 */ /* 0x000fea000b800000 */
[----:B------:R-:W2:Y:S01]  /*4b20*/  LDCU UR31, c[0x0][0x370] ;  /* 0x00006e00ff1f77ac */ /* 0x000ea20008000800 */
[----:B------:R-:W3:Y:S01]  /*4b30*/  LDC.64 R16, c[0x0][0x348] ;  /* 0x0000d200ff107b82 */ /* 0x000ee20000000a00 */
[----:B------:R-:W-:Y:S02]  /*4b40*/  HFMA2 R13, -RZ, RZ, 0, 0 ;  /* 0x00000000ff0d7431 */ /* 0x000fe400000001ff */
[----:B------:R-:W-:Y:S01]  /*4b50*/  IMAD.MOV.U32 R15, RZ, RZ, 0x1 ;  /* 0x00000001ff0f7424 */ /* 0x000fe200078e00ff */
[----:B------:R-:W2:Y:S01]  /*4b60*/  LDCU.128 UR48, c[0x0][0xb10] ;  /* 0x00016200ff3077ac */ /* 0x000ea20008000c00 */
[----:B------:R-:W-:Y:S01]  /*4b70*/  IMAD.MOV.U32 R14, RZ, RZ, RZ ;  /* 0x000000ffff0e7224 */ /* 0x000fe200078e00ff */
[----:B------:R-:W-:Y:S01]  /*4b80*/  MOV R7, 0x2000 ;  /* 0x0000200000077802 */ /* 0x000fe20000000f00 */
[----:B------:R-:W4:Y:S01]  /*4b90*/  LDCU UR30, c[0x0][0x374] ;  /* 0x00006e80ff1e77ac */ /* 0x000f220008000800 */
[----:B------:R-:W1:Y:S01]  /*4ba0*/  LDC.64 R2, c[0x0][0x888] ;  /* 0x00022200ff027b82 */ /* 0x000e620000000a00 */
[----:B------:R-:W4:Y:S01]  /*4bb0*/  LDCU UR15, c[0x0][0xb0c] ;  /* 0x00016180ff0f77ac */ /* 0x000f220008000800 */
[----:B------:R-:W3:Y:S06]  /*4bc0*/  LDCU UR46, c[0x0][0xb20] ;  /* 0x00016400ff2e77ac */ /* 0x000eec0008000800 */
[----:B------:R-:W1:Y:S01]  /*4bd0*/  LDC.64 R4, c[0x0][0x890] ;  /* 0x00022400ff047b82 */ /* 0x000e620000000a00 */
[----:B------:R-:W3:Y:S01]  /*4be0*/  LDCU UR4, c[0x0][0xb30] ;  /* 0x00016600ff0477ac */ /* 0x000ee20008000800 */
[----:B------:R-:W-:Y:S01]  /*4bf0*/  UMOV UR21, 0x400 ;  /* 0x0000040000157882 */ /* 0x000fe20000000000 */
[----:B--2---:R-:W-:-:S02]  /*4c00*/  UIMAD.WIDE.U32 UR6, UR31, UR48, URZ ;  /* 0x000000301f0672a5 */ /* 0x004fc4000f8e00ff */
[----:B----4-:R-:W-:Y:S02]  /*4c10*/  UIMAD.WIDE.U32 UR8, UR30, UR51, URZ ;  /* 0x000000331e0872a5 */ /* 0x010fe4000f8e00ff */
[----:B------:R-:W-:Y:S02]  /*4c20*/  ULEA UR21, UR52, UR21, 0x18 ;  /* 0x0000001534157291 */ /* 0x000fe4000f8ec0ff */
[----:B------:R-:W-:Y:S02]  /*4c30*/  UPLOP3.LUT UP2, UPT, UPT, UPT, UPT, 0x40, 0x4 ;  /* 0x000000000004789c */ /* 0x000fe40003f4e870 */
[----:B------:R-:W-:Y:S01]  /*4c40*/  UIADD3 UR37, UPT, UPT, UR21, 0x78, URZ ;  /* 0x0000007815257890 */ /* 0x000fe2000fffe0ff */
[----:B------:R-:W-:Y:S01]  /*4c50*/  UMOV UR6, UR7 ;  /* 0x0000000700067c82 */ /* 0x000fe20008000000 */
[----:B------:R-:W-:Y:S01]  /*4c60*/  UMOV UR38, UR9 ;  /* 0x0000000900267c82 */ /* 0x000fe20008000000 */
[----:B------:R-:W-:Y:S02]  /*4c70*/  UISETP.GE.AND UP0, UPT, UR45, 0x1, UPT ;  /* 0x000000012d00788c */ /* 0x000fe4000bf06270 */
[----:B------:R-:W-:Y:S01]  /*4c80*/  UISETP.NE.AND UP4, UPT, UR45, 0x1, UPT ;  /* 0x000000012d00788c */ /* 0x000fe2000bf85270 */
[----:B------:R-:W2:Y:S01]  /*4c90*/  LDCU.64 UR22, c[0x0][0xb28] ;  /* 0x00016500ff1677ac */ /* 0x000ea20008000a00 */
[----:B------:R-:W-:-:S02]  /*4ca0*/  UISETP.NE.AND UP6, UPT, UR15, 0x1, UPT ;  /* 0x000000010f00788c */ /* 0x000fc4000bfc5270 */
[----:B------:R-:W-:Y:S02]  /*4cb0*/  UISETP.NE.AND UP5, UPT, UR50, 0x1, UPT ;  /* 0x000000013200788c */ /* 0x000fe4000bfa5270 */
[----:B------:R-:W-:Y:S02]  /*4cc0*/  UIADD3 UR41, UPT, UPT, UR21, 0x60, URZ ;  /* 0x0000006015297890 */ /* 0x000fe4000fffe0ff */
[----:B------:R-:W-:Y:S02]  /*4cd0*/  UIADD3 UR33, UPT, UPT, UR21, 0x68, URZ ;  /* 0x0000006815217890 */ /* 0x000fe4000fffe0ff */
[----:B------:R-:W-:Y:S02]  /*4ce0*/  UIADD3 UR25, UPT, UPT, UR21, 0x70, URZ ;  /* 0x0000007015197890 */ /* 0x000fe4000fffe0ff */
[----:B------:R-:W-:Y:S02]  /*4cf0*/  UPRMT UR37, UR52, 0x654, UR37 ;  /* 0x0000065434257896 */ /* 0x000fe40008000025 */
[----:B------:R-:W-:-:S02]  /*4d00*/  USHF.R.U32.HI UR39, URZ, UR49, UR6 ;  /* 0x00000031ff277299 */ /* 0x000fc40008011606 */
[----:B---3--:R-:W-:Y:S02]  /*4d10*/  USHF.R.U32.HI UR38, URZ, UR46, UR38 ;  /* 0x0000002eff267299 */ /* 0x008fe40008011626 */
[----:B------:R-:W-:-:S11]  /*4d20*/  UISETP.NE.AND UP3, UPT, UR4, 0x1, UPT ;  /* 0x000000010400788c */ /* 0x000fd6000bf65270 */
.L_x_102:
[C---:B------:R-:W-:Y:S02]  /*4d30*/  LEA R12, R14.reuse, UR21, 0x3 ;  /* 0x000000150e0c7c11 */ /* 0x040fe4000f8e18ff */
[----:B------:R-:W-:Y:S02]  /*4d40*/  SHF.L.U32 R0, R13, 0x1f, RZ ;  /* 0x0000001f0d007819 */ /* 0x000fe400000006ff */
[----:B------:R-:W-:Y:S02]  /*4d50*/  LEA R8, R14, UR21, 0x4 ;  /* 0x000000150e087c11 */ /* 0x000fe4000f8e20ff */
[----:B---3--:R-:W3:Y:S02]  /*4d60*/  SYNCS.PHASECHK.TRANS64.TRYWAIT P0, [R12+URZ+0xb0], R0 ;  /* 0x0000b0000c0075a7 */ /* 0x008ee400080011ff */
[----:B---3--:R-:W-:Y:S05]  /*4d70*/  @!P0 BRA `(.L_x_92) ;  /* 0x0000005000bc8947 */ /* 0x008fea0003800000 */
.L_x_189:
        /* <DEDUP_REMOVED lines=8> */
[----:B----4-:R-:W-:Y:S11]  /*4e00*/  LOP3.LUT P0, RZ, R10, 0x1, RZ, 0xc0, !PT ;  /* 0x000000010aff7812 */ /* 0x010ff6000780c0ff */
[----:B------:R-:W-:Y:S02]  /*4e10*/  @!UPT UIADD3 URZ, UPT, UPT, URZ, URZ, URZ ;  /* 0x000000fffffff290 */ /* 0x000fe4000fffe0ff */
[----:B-1----:R-:W-:Y:S01]  /*4e20*/  VOTEU.ANY UP1, P0 ;  /* 0x0000000000ff7886 */ /* 0x002fe20000020100 */
[----:B------:R-:W-:Y:S11]  /*4e30*/  PLOP3.LUT P0, PT, PT, PT, UP1, 0x80, 0x8 ;  /* 0x000000000008781c */ /* 0x000ff60003f0f018 */
[----:B------:R-:W-:Y:S02]  /*4e40*/  @!UPT UIADD3 URZ, UPT, UPT, URZ, URZ, URZ ;  /* 0x000000fffffff290 */ /* 0x000fe4000fffe0ff */
[----:B---3--:R-:W-:Y:S02]  /*4e50*/  @P0 SHF.R.U32.HI R0, RZ, 0x10, R9 ;  /* 0x00000010ff000819 */ /* 0x008fe40000011609 */
[----:B------:R-:W-:Y:S02]  /*4e60*/  @P0 MOV R6, R8 ;  /* 0x0000000800060202 */ /* 0x000fe40000000f00 */
[----:B------:R-:W-:Y:S01]  /*4e70*/  @P0 R2UR UR4, R0 ;  /* 0x00000000000402ca */ /* 0x000fe200000e0000 */
[----:B------:R-:W-:Y:S01]  /*4e80*/  VIADD R0, R12, 0xc0 ;  /* 0x000000c00c007836 */ /* 0x000fe20000000000 */
[----:B------:R-:W-:Y:S02]  /*4e90*/  @P0 LOP3.LUT R8, R9, 0xffff, RZ, 0xc0, !PT ;  /* 0x0000ffff09080812 */ /* 0x000fe400078ec0ff */
[----:B------:R-:W-:Y:S02]  /*4ea0*/  @P0 R2UR UR6, R6 ;  /* 0x00000000060602ca */ /* 0x000fe400000e0000 */
[----:B------:R-:W-:Y:S02]  /*4eb0*/  PRMT R0, RZ, 0x654, R0 ;  /* 0x00000654ff007816 */ /* 0x000fe40000000000 */
[----:B------:R-:W-:Y:S02]  /*4ec0*/  @P0 R2UR UR5, R8 ;  /* 0x00000000080502ca */ /* 0x000fe400000e0000 */
[----:B------:R1:W-:Y:S03]  /*4ed0*/  SYNCS.ARRIVE.TRANS64.RED.A1T0 RZ, [R0+URZ], RZ ;  /* 0x000000ff00ff79a7 */ /* 0x0003e600081004ff */
[----:B------:R-:W-:Y:S04]  /*4ee0*/  @UP1 UMOV UR29, UR4 ;  /* 0x00000004001d1c82 */ /* 0x000fe80008000000 */
[----:B------:R-:W-:Y:S04]  /*4ef0*/  @UP1 UMOV UR14, UR6 ;  /* 0x00000006000e1c82 */ /* 0x000fe80008000000 */
[----:B------:R-:W-:Y:S01]  /*4f00*/  @UP1 UMOV UR13, UR5 ;  /* 0x00000005000d1c82 */ /* 0x000fe20008000000 */
[----:B------:R-:W-:Y:S05]  /*4f10*/  BRA.U !UP0, `(.L_x_93) ;  /* 0x0000000108a47547 */ /* 0x000fea000b800000 */
[----:B------:R-:W-:Y:S02]  /*4f20*/  UIMAD.WIDE.U32 UR16, UR13, UR51, URZ ;  /* 0x000000330d1072a5 */ /* 0x000fe4000f8e00ff */
[----:B------:R-:W-:Y:S02]  /*4f30*/  UIMAD.WIDE.U32 UR18, UR14, UR48, URZ ;  /* 0x000000300e1272a5 */ /* 0x000fe4000f8e00ff */
[----:B------:R-:W-:Y:S02]  /*4f40*/  USEL UR4, UR30, UR38, !UP5 ;  /* 0x000000261e047287 */ /* 0x000fe4000e800000 */
[----:B------:R-:W-:Y:S02]  /*4f50*/  USEL UR7, UR31, UR39, !UP6 ;  /* 0x000000271f077287 */ /* 0x000fe4000f000000 */
[----:B--2---:R-:W-:Y:S02]  /*4f60*/  UIMAD.WIDE.U32 UR8, UR4, UR22, URZ ;  /* 0x00000016040872a5 */ /* 0x004fe4000f8e00ff */
[----:B------:R-:W-:Y:S01]  /*4f70*/  UIMAD.WIDE.U32 UR10, UR7, UR22, URZ ;  /* 0x00000016070a72a5 */ /* 0x000fe2000f8e00ff */
[----:B------:R-:W-:Y:S02]  /*4f80*/  UMOV UR5, UR17 ;  /* 0x0000001100057c82 */ /* 0x000fe40008000000 */
[----:B------:R-:W-:Y:S03]  /*4f90*/  USHF.R.U32.HI UR6, URZ, UR46, UR5 ;  /* 0x0000002eff067299 */ /* 0x000fe60008011605 */
[----:B------:R-:W-:Y:S01]  /*4fa0*/  UMOV UR5, UR19 ;  /* 0x0000001300057c82 */ /* 0x000fe20008000000 */
[----:B------:R-:W-:Y:S02]  /*4fb0*/  USEL UR6, UR13, UR6, !UP5 ;  /* 0x000000060d067287 */ /* 0x000fe4000e800000 */
[----:B------:R-:W-:Y:S03]  /*4fc0*/  USHF.R.U32.HI UR12, URZ, UR49, UR5 ;  /* 0x00000031ff0c7299 */ /* 0x000fe60008011605 */
[----:B------:R-:W-:Y:S02]  /*4fd0*/  UMOV UR5, UR9 ;  /* 0x0000000900057c82 */ /* 0x000fe40008000000 */
[----:B------:R-:W-:Y:S03]  /*4fe0*/  @UP4 USHF.R.U32.HI UR4, URZ, UR23, UR5 ;  /* 0x00000017ff044299 */ /* 0x000fe60008011605 */
[----:B------:R-:W-:Y:S01]  /*4ff0*/  UMOV UR5, UR11 ;  /* 0x0000000b00057c82 */ /* 0x000fe20008000000 */
[----:B------:R-:W-:Y:S02]  /*5000*/  UIMAD UR4, UR45, UR4, URZ ;  /* 0x000000042d0472a4 */ /* 0x000fe4000f8e02ff */
[----:B------:R-:W-:Y:S02]  /*5010*/  @UP4 USHF.R.U32.HI UR7, URZ, UR23, UR5 ;  /* 0x00000017ff074299 */ /* 0x000fe40008011605 */
[----:B------:R-:W-:Y:S02]  /*5020*/  UIMAD.WIDE.U32 UR10, UR6, UR22, URZ ;  /* 0x00000016060a72a5 */ /* 0x000fe4000f8e00ff */
[----:B------:R-:W-:Y:S02]  /*5030*/  USEL UR5, UR14, UR12, !UP6 ;  /* 0x0000000c0e057287 */ /* 0x000fe4000f000000 */
[----:B------:R-:W-:Y:S02]  /*5040*/  UIMAD UR8, UR45, UR7, URZ ;  /* 0x000000072d0872a4 */ /* 0x000fe4000f8e02ff */
[----:B------:R-:W-:Y:S03]  /*5050*/  UISETP.GE.AND UP0, UPT, UR6, UR4, UPT ;  /* 0x000000040600728c */ /* 0x000fe6000bf06270 */
[----:B------:R-:W-:Y:S01]  /*5060*/  UMOV UR4, UR11 ;  /* 0x0000000b00047c82 */ /* 0x000fe20008000000 */
[----:B------:R-:W-:Y:S02]  /*5070*/  UISETP.GE.OR UP0, UPT, UR5, UR8, UP0 ;  /* 0x000000080500728c */ /* 0x000fe40008706670 */
[----:B------:R-:W-:Y:S02]  /*5080*/  USHF.R.U32.HI UR4, URZ, UR23, UR4 ;  /* 0x00000017ff047299 */ /* 0x000fe40008011604 */
[----:B------:R-:W-:Y:S02]  /*5090*/  UIMAD.WIDE.U32 UR8, UR5, UR22, URZ ;  /* 0x00000016050872a5 */ /* 0x000fe4000f8e00ff */
[----:B------:R-:W-:Y:S04]  /*50a0*/  USEL UR10, UR6, UR4, !UP4 ;  /* 0x00000004060a7287 */ /* 0x000fe8000e000000 */
[----:B------:R-:W-:Y:S01]  /*50b0*/  UIADD3 UR11, UPT, UPT, -UR10, URZ, URZ ;  /* 0x000000ff0a0b7290 */ /* 0x000fe2000fffe1ff */
[----:B------:R-:W-:Y:S02]  /*50c0*/  @!UP0 UMOV UR4, UR9 ;  /* 0x0000000900048c82 */ /* 0x000fe40008000000 */
[----:B------:R-:W-:Y:S02]  /*50d0*/  @!UP0 USHF.R.U32.HI UR4, URZ, UR23, UR4 ;  /* 0x00000017ff048299 */ /* 0x000fe40008011604 */
[----:B------:R-:W-:Y:S02]  /*50e0*/  UIMAD UR8, UR45, UR11, UR6 ;  /* 0x0000000b2d0872a4 */ /* 0x000fe4000f8e0206 */
[----:B------:R-:W-:Y:S04]  /*50f0*/  @!UP0 USEL UR4, UR5, UR4, !UP4 ;  /* 0x0000000405048287 */ /* 0x000fe8000e000000 */
[----:B------:R-:W-:Y:S02]  /*5100*/  @!UP0 UIMAD UR7, UR7, UR8, UR4 ;  /* 0x00000008070782a4 */ /* 0x000fe4000f8e0204 */
[----:B------:R-:W-:Y:S02]  /*5110*/  @!UP0 UIADD3 UR9, UPT, UPT, UR10, -UR4, URZ ;  /* 0x800000040a098290 */ /* 0x000fe4000fffe0ff */
[----:B------:R-:W-:Y:S02]  /*5120*/  UIADD3 UR8, UPT, UPT, -UR6, URZ, URZ ;  /* 0x000000ff06087290 */ /* 0x000fe4000fffe1ff */
[----:B------:R-:W-:Y:S02]  /*5130*/  UIADD3 UR4, UPT, UPT, -UR5, URZ, URZ ;  /* 0x000000ff05047290 */ /* 0x000fe4000fffe1ff */
[----:B------:R-:W-:Y:S03]  /*5140*/  @!UP0 UIMAD UR6, UR9, UR45, UR5 ;  /* 0x0000002d090682a4 */ /* 0x000fe6000f8e0205 */
[----:B------:R-:W-:Y:S01]  /*5150*/  @!UP0 UMOV UR5, UR7 ;  /* 0x0000000700058c82 */ /* 0x000fe20008000000 */
[----:B------:R-:W-:Y:S02]  /*5160*/  UIMAD UR7, UR15, UR4, UR14 ;  /* 0x000000040f0772a4 */ /* 0x000fe4000f8e020e */
[----:B------:R-:W-:Y:S02]  /*5170*/  UIMAD UR4, UR50, UR8, UR13 ;  /* 0x00000008320472a4 */ /* 0x000fe4000f8e020d */
[----:B------:R-:W-:Y:S02]  /*5180*/  UIMAD UR14, UR5, UR15, UR7 ;  /* 0x0000000f050e72a4 */ /* 0x000fe4000f8e0207 */
[----:B------:R-:W-:Y:S11]  /*5190*/  UIMAD UR13, UR6, UR50, UR4 ;  /* 0x00000032060d72a4 */ /* 0x000ff6000f8e0204 */
[----:B------:R-:W-:Y:S01]  /*51a0*/  @!UPT UIADD3 URZ, UPT, UPT, URZ, URZ, URZ ;  /* 0x000000fffffff290 */ /* 0x000fe2000fffe0ff */
.L_x_93:
[----:B------:R-:W3:Y:S01]  /*51b0*/  @!UP3 LDCU.128 UR8, c[0x0][0xb10] ;  /* 0x00016200ff08b7ac */ /* 0x000ee20008000c00 */
[C---:B------:R-:W-:Y:S02]  /*51c0*/  ISETP.NE.U32.AND P1, PT, R4.reuse, RZ, PT ;  /* 0x000000ff0400720c */ /* 0x040fe40003f25070 */
[----:B------:R-:W-:Y:S02]  /*51d0*/  ISETP.NE.U32.AND P0, PT, R4, RZ, PT ;  /* 0x000000ff0400720c */ /* 0x000fe40003f05070 */
[C---:B------:R-:W-:Y:S02]  /*51e0*/  ISETP.NE.AND.EX P1, PT, R5.reuse, RZ, PT, P1 ;  /* 0x000000ff0500720c */ /* 0x040fe40003f25310 */
[----:B------:R-:W-:Y:S01]  /*51f0*/  ISETP.NE.AND.EX P0, PT, R5, RZ, PT, P0 ;  /* 0x000000ff0500720c */ /* 0x000fe20003f05300 */
[----:B------:R-:W4:Y:S01]  /*5200*/  @!UP3 LDCU UR5, c[0x0][0xb0c] ;  /* 0x00016180ff05b7ac */ /* 0x000f220008000800 */
[----:B------:R-:W-:Y:S01]  /*5210*/  SHF.L.U32 R9, R15, 0x1f, RZ ;  /* 0x0000001f0f097819 */ /* 0x000fe200000006ff */
[----:B------:R-:W-:Y:S02]  /*5220*/  USHF.L.U32 UR42, UR24, 0x7, URZ ;  /* 0x00000007182a7899 */ /* 0x000fe400080006ff */
[----:B------:R-:W-:Y:S02]  /*5230*/  USHF.L.U32 UR43, UR20, 0x6, URZ ;  /* 0x00000006142b7899 */ /* 0x000fe400080006ff */
[----:B---3--:R-:W-:Y:S07]  /*5240*/  UIMAD.WIDE.U32 UR6, UR14, UR8, URZ ;  /* 0x000000080e0672a5 */ /* 0x008fee000f8e00ff */
[----:B------:R-:W-:Y:S01]  /*5250*/  @!UP3 UMOV UR4, UR7 ;  /* 0x000000070004bc82 */ /* 0x000fe20008000000 */
[----:B----4-:R-:W-:Y:S02]  /*5260*/  @!UP3 UISETP.NE.AND UP0, UPT, UR5, 0x1, UPT ;  /* 0x000000010500b88c */ /* 0x010fe4000bf05270 */
[----:B------:R-:W-:Y:S02]  /*5270*/  @!UP3 USHF.R.U32.HI UR4, URZ, UR9, UR4 ;  /* 0x00000009ff04b299 */ /* 0x000fe40008011604 */
[----:B------:R-:W-:Y:S02]  /*5280*/  UIMAD.WIDE.U32 UR6, UR13, UR11, URZ ;  /* 0x0000000b0d0672a5 */ /* 0x000fe4000f8e00ff */
[----:B------:R-:W-:Y:S02]  /*5290*/  @!UP3 USEL UR8, UR14, UR4, !UP0 ;  /* 0x000000040e08b287 */ /* 0x000fe4000c000000 */
[----:B------:R-:W-:Y:S03]  /*52a0*/  @!UP3 UISETP.NE.AND UP0, UPT, UR10, 0x1, UPT ;  /* 0x000000010a00b88c */ /* 0x000fe6000bf05270 */
[----:B------:R-:W-:Y:S02]  /*52b0*/  @!UP3 UMOV UR6, UR7 ;  /* 0x000000070006bc82 */ /* 0x000fe40008000000 */
[----:B------:R-:W3:Y:S02]  /*52c0*/  @!UP3 LDCU UR4, c[0x0][0xb20] ;  /* 0x00016400ff04b7ac */ /* 0x000ee40008000800 */
[----:B---3--:R-:W-:Y:S04]  /*52d0*/  @!UP3 USHF.R.U32.HI UR6, URZ, UR4, UR6 ;  /* 0x00000004ff06b299 */ /* 0x008fe80008011606 */
[----:B------:R-:W-:Y:S04]  /*52e0*/  @!UP3 USEL UR6, UR13, UR6, !UP0 ;  /* 0x000000060d06b287 */ /* 0x000fe8000c000000 */
[----:B------:R-:W-:Y:S02]  /*52f0*/  @!UP3 UIADD3 UR4, UPT, UPT, -UR8, UR6, URZ ;  /* 0x000000060804b290 */ /* 0x000fe4000fffe1ff */
[----:B------:R-:W-:Y:S02]  /*5300*/  @!UP3 UIADD3 UR6, UPT, UPT, UR8, -UR6, URZ ;  /* 0x800000060806b290 */ /* 0x000fe4000fffe0ff */
[----:B------:R-:W-:Y:S02]  /*5310*/  @!UP3 UIMAD UR14, UR4, UR5, UR14 ;  /* 0x00000005040eb2a4 */ /* 0x000fe4000f8e020e */
[----:B------:R-:W-:Y:S01]  /*5320*/  @!UP3 UIMAD UR13, UR6, UR10, UR13 ;  /* 0x0000000a060db2a4 */ /* 0x000fe2000f8e020d */
[----:B------:R-:W-:Y:S11]  /*5330*/  BRA.U UP2, `(.L_x_94) ;  /* 0x0000000102107547 */ /* 0x000ff6000b800000 */
[----:B------:R-:W-:Y:S04]  /*5340*/  MOV R6, UR54 ;  /* 0x0000003600067c02 */ /* 0x000fe80008000f00 */
[----:B------:R-:W-:Y:S04]  /*5350*/  SHF.L.U32 R6, R6, 0x1f, RZ ;  /* 0x0000001f06067819 */ /* 0x000fe800000006ff */
[----:B------:R-:W3:Y:S02]  /*5360*/  SYNCS.PHASECHK.TRANS64.TRYWAIT P2, [UR21+0xa8], R6 ;  /* 0x0000a806ff0075a7 */ /* 0x000ee40008041115 */
[----:B---3--:R-:W-:Y:S05]  /*5370*/  @!P2 BRA `(.L_x_95) ;  /* 0x0000004c0050a947 */ /* 0x008fea0003800000 */
.L_x_94:
[----:B------:R-:W-:Y:S05]  /*5380*/  @!P1 BRA `(.L_x_96) ;  /* 0x0000000000309947 */ /* 0x000fea0003800000 */
[----:B------:R-:W-:Y:S01]  /*5390*/  ISETP.NE.U32.AND P1, PT, R2, RZ, PT ;  /* 0x000000ff0200720c */ /* 0x000fe20003f25070 */
[----:B------:R-:W3:Y:S01]  /*53a0*/  LDCU.64 UR4, c[0x0][0x358] ;  /* 0x00006b00ff0477ac */ /* 0x000ee20008000a00 */
[----:B------:R-:W-:Y:S02]  /*53b0*/  IMAD.MOV.U32 R56, RZ, RZ, 0x1 ;  /* 0x00000001ff387424 */ /* 0x000fe400078e00ff */
[----:B------:R-:W-:Y:S11]  /*53c0*/  ISETP.NE.AND.EX P1, PT, R3, RZ, PT, P1 ;  /* 0x000000ff0300720c */ /* 0x000ff60003f25310 */
[----:B------:R-:W-:Y:S02]  /*53d0*/  @!UPT UIADD3 URZ, UPT, UPT, URZ, URZ, URZ ;  /* 0x000000fffffff290 */ /* 0x000fe4000fffe0ff */
[----:B------:R-:W4:Y:S01]  /*53e0*/  @P1 LDC.64 R10, c[0x0][0x888] ;  /* 0x00022200ff0a1b82 */ /* 0x000f220000000a00 */
[----:B-1----:R-:W-:Y:S04]  /*53f0*/  @P1 IMAD R0, R4, UR36, RZ ;  /* 0x0000002404001c24 */ /* 0x002fe8000f8e02ff */
[----:B----4-:R-:W-:Y:S04]  /*5400*/  @P1 IMAD.WIDE R10, R0, 0x4, R10 ;  /* 0x00000004000a1825 */ /* 0x010fe800078e020a */
[----:B------:R-:W-:Y:S01]  /*5410*/  HFMA2 R0, -RZ, RZ, 0, 5.9604644775390625e-08 ;  /* 0x00000001ff007431 */ /* 0x000fe200000001ff */
[----:B---3-5:R3:W5:Y:S04]  /*5420*/  @P1 LDG.E R26, desc[UR4][R10.64] ;  /* 0x000000040a1a1981 */ /* 0x028768000c1e1900 */
[----:B------:R-:W-:Y:S01]  /*5430*/  @!P1 PRMT R56, R0, 0x7610, R56 ;  /* 0x0000761000389816 */ /* 0x000fe20000000038 */
[----:B---3--:R-:W4:Y:S06]  /*5440*/  @!P1 LDC R26, c[0x0][0x880] ;  /* 0x00022000ff1a9b82 */ /* 0x008f2c0000000800 */
.L_x_96:
[----:B----45:R-:W-:Y:S01]  /*5450*/  @!P0 FSETP.EQ.AND P1, PT, R26, RZ, PT ;  /* 0x000000ff1a00820b */ /* 0x030fe20003f22000 */
[----:B------:R-:W-:Y:S01]  /*5460*/  @!UPT UIADD3 URZ, UPT, UPT, URZ, URZ, URZ ;  /* 0x000000fffffff290 */ /* 0x000fe2000fffe0ff */
[----:B------:R-:W-:Y:S11]  /*5470*/  @!P0 BRA `(.L_x_97) ;  /* 0x0000000000188947 */ /* 0x000ff60003800000 */
[----:B------:R-:W-:Y:S02]  /*5480*/  LOP3.LUT P0, RZ, R56, 0xff, RZ, 0xc0, !PT ;  /* 0x000000ff38ff7812 */ /* 0x000fe4000780c0ff */
[----:B------:R-:W-:Y:S04]  /*5490*/  ISETP.NE.U32.AND P1, PT, R2, RZ, PT ;  /* 0x000000ff0200720c */ /* 0x000fe80003f25070 */
[----:B------:R-:W-:Y:S04]  /*54a0*/  ISETP.NE.AND.EX P1, PT, R3, RZ, PT, P1 ;  /* 0x000000ff0300720c */ /* 0x000fe80003f25310 */
[----:B------:R-:W-:Y:S03]  /*54b0*/  PLOP3.LUT P1, PT, P1, PT, PT, 0x8, 0x80 ;  /* 0x000000000080781c */ /* 0x000fe60000f2e170 */
[----:B------:R-:W-:Y:S11]  /*54c0*/  @P0 FSETP.EQ.AND P1, PT, R26, RZ, PT ;  /* 0x000000ff1a00020b */ /* 0x000ff60003f22000 */
[----:B------:R-:W-:Y:S02]  /*54d0*/  @!UPT UIADD3 URZ, UPT, UPT, URZ, URZ, URZ ;  /* 0x000000fffffff290 */ /* 0x000fe4000fffe0ff */
.L_x_97:
[----:B------:R-:W3:Y:S01]  /*54e0*/  SYNCS.PHASECHK.TRANS64.TRYWAIT P2, [UR21+0x80], R9 ;  /* 0x00008009ff0075a7 */ /* 0x000ee20008041115 */
[----:B------:R-:W-:Y:S04]  /*54f0*/  ELECT P0, URZ, PT ;  /* 0x0000000000ff782f */ /* 0x000fe80003800000 */
[----:B------:R-:W-:Y:S11]  /*5500*/  PLOP3.LUT P1, PT, P1, P0, PT, 0xf2, 0x2f ;  /* 0x00000000002f781c */ /* 0x000ff60000f21e72 */
[----:B------:R-:W-:Y:S02]  /*5510*/  @!UPT UIADD3 URZ, UPT, UPT, URZ, URZ, URZ ;  /* 0x000000fffffff290 */ /* 0x000fe4000fffe0ff */
[----:B------:R-:W-:Y:S05]  /*5520*/  @!P1 IADD3 R8, P0, PT, R16, 0x580, RZ ;  /* 0x0000058010089810 */ /* 0x000fea0007f1e0ff */
[----:B-1----:R-:W-:Y:S01]  /*5530*/  @!P1 IMAD.X R6, RZ, RZ, R17, P0 ;  /* 0x000000ffff069224 */ /* 0x002fe200000e0611 */
[----:B---3--:R-:W-:Y:S07]  /*5540*/  @!P2 BRA `(.L_x_98) ;  /* 0x0000004800f4a947 */ /* 0x008fee0003800000 */
.L_x_192:
[----:B------:R-:W-:Y:S01]  /*5550*/  @!P1 R2UR UR5, R8 ;  /* 0x00000000080592ca */ /* 0x000fe200000e0000 */
[----:B------:R-:W-:Y:S01]  /*5560*/  VOTEU.ALL UP0, P1 ;  /* 0x0000000000ff7886 */ /* 0x000fe20000800000 */
[----:B------:R-:W-:Y:S01]  /*5570*/  @!P1 R2UR UR4, R6 ;  /* 0x00000000060492ca */ /* 0x000fe200000e0000 */
[----:B------:R-:W-:Y:S01]  /*5580*/  UMOV UR16, 0x0 ;  /* 0x0000000000107882 */ /* 0x000fe20000000000 */
[----:B------:R-:W-:Y:S01]  /*5590*/  UMOV UR17, 0x10000000 ;  /* 0x1000000000117882 */ /* 0x000fe20000000000 */
[----:B------:R-:W-:Y:S01]  /*55a0*/  UMOV UR44, UR36 ;  /* 0x00000024002c7c82 */ /* 0x000fe20008000000 */
[----:B------:R-:W-:Y:S01]  /*55b0*/  @!UP0 UIADD3 UR40, UPT, UPT, UR21, 0x200, URZ ;  /* 0x0000020015288890 */ /* 0x000fe2000fffe0ff */
[----:B-1----:R-:W-:Y:S01]  /*55c0*/  @!P1 IMAD.MOV.U32 R0, RZ, RZ, 0x2000 ;  /* 0x00002000ff009424 */ /* 0x002fe200078e00ff */
[----:B------:R-:W-:Y:S01]  /*55d0*/  @!UP0 UIADD3 UR10, UPT, UPT, UR42, 0x40, URZ ;  /* 0x000000402a0a8890 */ /* 0x000fe2000fffe0ff */
[----:B------:R-:W-:Y:S01]  /*55e0*/  @!P1 IADD3 R8, P0, PT, R16, 0x580, RZ ;  /* 0x0000058010089810 */ /* 0x000fe20007f1e0ff */
[----:B------:R-:W-:Y:S01]  /*55f0*/  @!UP0 UIADD3 UR8, UPT, UPT, UR21, 0x1200, URZ ;  /* 0x0000120015088890 */ /* 0x000fe2000fffe0ff */
[----:B------:R-:W-:Y:S02]  /*5600*/  VOTEU.ALL UP0, P1 ;  /* 0x0000000000ff7886 */ /* 0x000fe40000800000 */
[----:B------:R-:W-:Y:S01]  /*5610*/  IMAD.U32 R10, RZ, RZ, UR5 ;  /* 0x00000005ff0a7e24 */ /* 0x000fe2000f8e00ff */
[----:B------:R-:W-:Y:S01]  /*5620*/  UMOV UR9, UR41 ;  /* 0x0000002900097c82 */ /* 0x000fe20008000000 */
[----:B------:R-:W-:Y:S01]  /*5630*/  IMAD.U32 R11, RZ, RZ, UR4 ;  /* 0x00000004ff0b7e24 */ /* 0x000fe2000f8e00ff */
[----:B------:R-:W-:Y:S01]  /*5640*/  UMOV UR11, UR43 ;  /* 0x0000002b000b7c82 */ /* 0x000fe20008000000 */
[----:B------:R-:W-:Y:S01]  /*5650*/  UMOV UR12, UR36 ;  /* 0x00000024000c7c82 */ /* 0x000fe20008000000 */
[----:B------:R-:W-:Y:S01]  /*5660*/  @!P1 R2UR UR4, R10 ;  /* 0x000000000a0492ca */ /* 0x000fe200000e0000 */
[----:B------:R-:W-:Y:S01]  /*5670*/  UPRMT UR6, UR52, 0x654, UR41 ;  /* 0x0000065434067896 */ /* 0x000fe20008000029 */
[----:B------:R-:W-:Y:S01]  /*5680*/  @!P1 R2UR UR5, R11 ;  /* 0x000000000b0592ca */ /* 0x000fe200000e0000 */
[----:B------:R-:W-:Y:S11]  /*5690*/  @!P1 IMAD.X R6, RZ, RZ, R17, P0 ;  /* 0x000000ffff069224 */ /* 0x000ff600000e0611 */
[----:B------:R-:W-:Y:S01]  /*56a0*/  @!UPT UIADD3 URZ, UPT, UPT, URZ, URZ, URZ ;  /* 0x000000fffffff290 */ /* 0x000fe2000fffe0ff */
[----:B------:R1:W-:Y:S01]  /*56b0*/  @!UP0 UTMALDG.3D [UR40], [UR4], desc[UR16] ;  /* 0x00001028040085b4 */ /* 0x0003e20008011000 */
[----:B------:R-:W-:Y:S05]  /*56c0*/  VOTEU.ALL UP0, P1 ;  /* 0x0000000000ff7886 */ /* 0x000fea0000800000 */
[----:B------:R1:W-:Y:S01]  /*56d0*/  @!UP0 UTMALDG.3D [UR8], [UR4], desc[UR16] ;  /* 0x00001008040085b4 */ /* 0x0003e20008011000 */
[----:B------:R1:W-:Y:S01]  /*56e0*/  @!P1 SYNCS.ARRIVE.TRANS64.RED.A0TR RZ, [UR21+0x60], R0 ;  /* 0x00006000ffff99a7 */ /* 0x0003e20008300415 */
[----:B------:R-:W-:Y:S01]  /*56f0*/  SYNCS.ARRIVE.TRANS64.RED.A1T0 RZ, [UR6], RZ ;  /* 0x000000ffffff79a7 */ /* 0x000fe20008100406 */
[----:B------:R-:W3:Y:S02]  /*5700*/  SYNCS.PHASECHK.TRANS64.TRYWAIT P2, [UR21+0x88], R9 ;  /* 0x00008809ff0075a7 */ /* 0x000ee40008041115 */
[----:B-1-3--:R-:W-:Y:S05]  /*5710*/  @!P2 BRA `(.L_x_99) ;  /* 0x000000480098a947 */ /* 0x00afea0003800000 */
.L_x_194:
        /* <DEDUP_REMOVED lines=10> */
[----:B------:R-:W-:Y:S02]  /*57c0*/  @!UP0 UIADD3 UR10, UPT, UPT, UR42, 0x50, URZ ;  /* 0x000000502a0a8890 */ /* 0x000fe4000fffe0ff */
[----:B------:R-:W-:Y:S01]  /*57d0*/  @!UP0 UIADD3 UR8, UPT, UPT, UR21, 0x3200, URZ ;  /* 0x0000320015088890 */ /* 0x000fe2000fffe0ff */
[----:B------:R-:W-:Y:S01]  /*57e0*/  IMAD.U32 R10, RZ, RZ, UR5 ;  /* 0x00000005ff0a7e24 */ /* 0x000fe2000f8e00ff */
[----:B------:R-:W-:Y:S01]  /*57f0*/  VOTEU.ALL UP0, P1 ;  /* 0x0000000000ff7886 */ /* 0x000fe20000800000 */
[----:B------:R-:W-:Y:S01]  /*5800*/  IMAD.U32 R11, RZ, RZ, UR4 ;  /* 0x00000004ff0b7e24 */ /* 0x000fe2000f8e00ff */
[----:B------:R-:W-:Y:S01]  /*5810*/  UMOV UR9, UR33 ;  /* 0x0000002100097c82 */ /* 0x000fe20008000000 */
[----:B------:R-:W-:Y:S01]  /*5820*/  UMOV UR11, UR43 ;  /* 0x0000002b000b7c82 */ /* 0x000fe20008000000 */
[----:B------:R-:W-:Y:S01]  /*5830*/  @!P1 R2UR UR4, R10 ;  /* 0x000000000a0492ca */ /* 0x000fe200000e0000 */
[----:B------:R-:W-:Y:S01]  /*5840*/  UMOV UR12, UR36 ;  /* 0x00000024000c7c82 */ /* 0x000fe20008000000 */
[----:B------:R-:W-:Y:S01]  /*5850*/  @!P1 R2UR UR5, R11 ;  /* 0x000000000b0592ca */ /* 0x000fe200000e0000 */
[----:B------:R-:W-:Y:S01]  /*5860*/  UPRMT UR6, UR52, 0x654, UR33 ;  /* 0x0000065434067896 */ /* 0x000fe20008000021 */
[----:B------:R-:W-:Y:S11]  /*5870*/  @!P1 IMAD.X R6, RZ, RZ, R17, P0 ;  /* 0x000000ffff069224 */ /* 0x000ff600000e0611 */
[----:B------:R1:W-:Y:S01]  /*5880*/  @!UP0 UTMALDG.3D [UR32], [UR4], desc[UR16] ;  /* 0x00001020040085b4 */ /* 0x0003e20008011000 */
[----:B------:R-:W-:Y:S05]  /*5890*/  VOTEU.ALL UP0, P1 ;  /* 0x0000000000ff7886 */ /* 0x000fea0000800000 */
[----:B------:R1:W-:Y:S01]  /*58a0*/  @!UP0 UTMALDG.3D [UR8], [UR4], desc[UR16] ;  /* 0x00001008040085b4 */ /* 0x0003e20008011000 */
[----:B------:R1:W-:Y:S01]  /*58b0*/  @!P1 SYNCS.ARRIVE.TRANS64.RED.A0TR RZ, [UR21+0x68], R0 ;  /* 0x00006800ffff99a7 */ /* 0x0003e20008300415 */
[----:B------:R-:W-:Y:S01]  /*58c0*/  SYNCS.ARRIVE.TRANS64.RED.A1T0 RZ, [UR6], RZ ;  /* 0x000000ffffff79a7 */ /* 0x000fe20008100406 */
[----:B------:R-:W3:Y:S02]  /*58d0*/  SYNCS.PHASECHK.TRANS64.TRYWAIT P2, [UR21+0x90], R9 ;  /* 0x00009009ff0075a7 */ /* 0x000ee40008041115 */
[----:B-1-3--:R-:W-:Y:S05]  /*58e0*/  @!P2 BRA `(.L_x_100) ;  /* 0x00000048003ca947 */ /* 0x00afea0003800000 */
.L_x_196:
        /* <DEDUP_REMOVED lines=9> */
[----:B------:R-:W-:Y:S01]  /*5980*/  VIADD R14, R14, 0x1 ;  /* 0x000000010e0e7836 */ /* 0x000fe20000000000 */
        /* <DEDUP_REMOVED lines=10> */
[----:B------:R-:W-:Y:S01]  /*5a30*/  UMOV UR12, UR36 ;  /* 0x00000024000c7c82 */ /* 0x000fe20008000000 */
[----:B------:R-:W-:Y:S11]  /*5a40*/  UPRMT UR6, UR52, 0x654, UR25 ;  /* 0x0000065434067896 */ /* 0x000ff60008000019 */
[----:B------:R1:W-:Y:S01]  /*5a50*/  @!UP0 UTMALDG.3D [UR24], [UR4], desc[UR16] ;  /* 0x00001018040085b4 */ /* 0x0003e20008011000 */
[----:B------:R-:W-:Y:S05]  /*5a60*/  VOTEU.ALL UP0, P1 ;  /* 0x0000000000ff7886 */ /* 0x000fea0000800000 */
[----:B------:R1:W-:Y:S01]  /*5a70*/  @!UP0 UTMALDG.3D [UR8], [UR4], desc[UR16] ;  /* 0x00001008040085b4 */ /* 0x0003e20008011000 */
[----:B------:R1:W-:Y:S01]  /*5a80*/  @!P1 SYNCS.ARRIVE.TRANS64.RED.A0TR RZ, [UR21+0x70], R0 ;  /* 0x00007000ffff99a7 */ /* 0x0003e20008300415 */
[----:B------:R-:W-:Y:S01]  /*5a90*/  SYNCS.ARRIVE.TRANS64.RED.A1T0 RZ, [UR6], RZ ;  /* 0x000000ffffff79a7 */ /* 0x000fe20008100406 */
[----:B------:R-:W3:Y:S02]  /*5aa0*/  SYNCS.PHASECHK.TRANS64.TRYWAIT P0, [UR21+0x98], R9 ;  /* 0x00009809ff0075a7 */ /* 0x000ee40008001115 */
[----:B-1-3--:R-:W-:Y:S05]  /*5ab0*/  @!P0 BRA `(.L_x_101) ;  /* 0x0000004400e08947 */ /* 0x00afea0003800000 */
.L_x_198:
[----:B------:R-:W-:Y:S01]  /*5ac0*/  UPLOP3.LUT UP2, UPT, UPT, UPT, UPT, 0x80, 0x8 ;  /* 0x000000000008789c */ /* 0x000fe20003f4f070 */
[----:B------:R-:W-:Y:S01]  /*5ad0*/  @!P1 IADD3 R6, P0, PT, R16, 0x580, RZ ;  /* 0x0000058010069810 */ /* 0x000fe20007f1e0ff */
[----:B------:R-:W-:Y:S01]  /*5ae0*/  UMOV UR6, 0x0 ;  /* 0x0000000000067882 */ /* 0x000fe20000000000 */
[----:B------:R-:W-:Y:S01]  /*5af0*/  UMOV UR7, 0x10000000 ;  /* 0x1000000000077882 */ /* 0x000fe20000000000 */
[----:B------:R-:W-:Y:S01]  /*5b00*/  VOTEU.ALL UP0, P1 ;  /* 0x0000000000ff7886 */ /* 0x000fe20000800000 */
[----:B------:R-:W-:Y:S01]  /*5b10*/  @!P1 R2UR UR5, R6 ;  /* 0x00000000060592ca */ /* 0x000fe200000e0000 */
[----:B-1----:R-:W-:Y:S01]  /*5b20*/  @!P1 IMAD.X R0, RZ, RZ, R17, P0 ;  /* 0x000000ffff009224 */ /* 0x002fe200000e0611 */
[----:B------:R-:W-:Y:S01]  /*5b30*/  UMOV UR19, UR43 ;  /* 0x0000002b00137c82 */ /* 0x000fe20008000000 */
[----:B------:R-:W-:Y:S01]  /*5b40*/  UMOV UR20, UR36 ;  /* 0x0000002400147c82 */ /* 0x000fe20008000000 */
[----:B------:R-:W-:Y:S01]  /*5b50*/  @!UP0 UIADD3 UR18, UPT, UPT, UR42, 0x30, URZ ;  /* 0x000000302a128890 */ /* 0x000fe2000fffe0ff */
[----:B------:R-:W-:Y:S01]  /*5b60*/  R2UR UR24, R58 ;  /* 0x000000003a1872ca */ /* 0x000fe200000e0000 */
[----:B------:R-:W-:Y:S01]  /*5b70*/  @!UP0 UIADD3 UR16, UPT, UPT, UR21, 0x6200, URZ ;  /* 0x0000620015108890 */ /* 0x000fe2000fffe0ff */
[----:B------:R-:W-:Y:S01]  /*5b80*/  @!P1 R2UR UR4, R0 ;  /* 0x00000000000492ca */ /* 0x000fe200000e0000 */
[----:B------:R-:W-:Y:S01]  /*5b90*/  @!UP0 UIADD3 UR17, UPT, UPT, UR21, 0x78, URZ ;  /* 0x0000007815118890 */ /* 0x000fe2000fffe0ff */
[----:B------:R-:W-:Y:S01]  /*5ba0*/  ISETP.NE.AND P0, PT, R14, 0x2, PT ;  /* 0x000000020e00780c */ /* 0x000fe20003f05270 */
[----:B------:R-:W-:Y:S01]  /*5bb0*/  @!UP0 UIADD3 UR10, UPT, UPT, UR42, 0x70, URZ ;  /* 0x000000702a0a8890 */ /* 0x000fe2000fffe0ff */
[----:B------:R-:W-:Y:S01]  /*5bc0*/  LOP3.LUT R15, R15, 0x1, RZ, 0x3c, !PT ;  /* 0x000000010f0f7812 */ /* 0x000fe200078e3cff */
[----:B------:R-:W-:Y:S01]  /*5bd0*/  @!UP0 UIADD3 UR8, UPT, UPT, UR21, 0x7200, URZ ;  /* 0x0000720015088890 */ /* 0x000fe2000fffe0ff */
[----:B------:R-:W-:Y:S01]  /*5be0*/  IMAD.U32 R8, RZ, RZ, UR5 ;  /* 0x00000005ff087e24 */ /* 0x000fe2000f8e00ff */
[----:B------:R-:W-:Y:S01]  /*5bf0*/  VOTEU.ALL UP0, P1 ;  /* 0x0000000000ff7886 */ /* 0x000fe20000800000 */
[----:B------:R-:W-:Y:S01]  /*5c00*/  UMOV UR11, UR43 ;  /* 0x0000002b000b7c82 */ /* 0x000fe20008000000 */
[----:B------:R-:W-:Y:S01]  /*5c10*/  UMOV UR12, UR36 ;  /* 0x00000024000c7c82 */ /* 0x000fe20008000000 */
[----:B------:R-:W-:Y:S01]  /*5c20*/  UMOV UR9, UR17 ;  /* 0x0000001100097c82 */ /* 0x000fe20008000000 */
[----:B------:R-:W-:Y:S01]  /*5c30*/  SEL R0, RZ, 0x1, P0 ;  /* 0x00000001ff007807 */ /* 0x000fe20000000000 */
[----:B------:R-:W-:Y:S01]  /*5c40*/  UIADD3 UR24, UPT, UPT, UR13, UR24, URZ ;  /* 0x000000180d187290 */ /* 0x000fe2000fffe0ff */
[----:B------:R-:W-:Y:S01]  /*5c50*/  IMAD.U32 R9, RZ, RZ, UR4 ;  /* 0x00000004ff097e24 */ /* 0x000fe2000f8e00ff */
[----:B------:R-:W-:Y:S01]  /*5c60*/  @!P1 R2UR UR4, R8 ;  /* 0x00000000080492ca */ /* 0x000fe200000e0000 */
[----:B------:R-:W-:Y:S01]  /*5c70*/  UMOV UR36, UR29 ;  /* 0x0000001d00247c82 */ /* 0x000fe20008000000 */
[----:B------:R-:W-:Y:S02]  /*5c80*/  LOP3.LUT R13, R13, R0, RZ, 0x3c, !PT ;  /* 0x000000000d0d7212 */ /* 0x000fe400078e3cff */
[----:B------:R-:W-:Y:S02]  /*5c90*/  @!P1 R2UR UR5, R9 ;  /* 0x00000000090592ca */ /* 0x000fe400000e0000 */
[----:B------:R-:W-:Y:S11]  /*5ca0*/  SEL R14, R14, RZ, P0 ;  /* 0x000000ff0e0e7207 */ /* 0x000ff60000000000 */
[----:B------:R1:W-:Y:S01]  /*5cb0*/  @!UP0 UTMALDG.3D [UR16], [UR4], desc[UR6] ;  /* 0x00000610040085b4 */ /* 0x0003e20008011000 */
[----:B------:R-:W-:Y:S05]  /*5cc0*/  VOTEU.ALL UP0, P1 ;  /* 0x0000000000ff7886 */ /* 0x000fea0000800000 */
[----:B------:R3:W-:Y:S01]  /*5cd0*/  @!UP0 UTMALDG.3D [UR8], [UR4], desc[UR6] ;  /* 0x00000608040085b4 */ /* 0x0007e20008011000 */
[----:B------:R3:W-:Y:S01]  /*5ce0*/  @!P1 SYNCS.ARRIVE.TRANS64.RED.A0TR RZ, [UR21+0x78], R7 ;  /* 0x00007807ffff99a7 */ /* 0x0007e20008300415 */
[----:B------:R-:W-:Y:S01]  /*5cf0*/  SYNCS.ARRIVE.TRANS64.RED.A1T0 RZ, [UR37], RZ ;  /* 0x000000ffffff79a7 */ /* 0x000fe20008100425 */
[----:B-1----:R-:W-:Y:S01]  /*5d00*/  UIADD3 UR20, UPT, UPT, UR14, UR63, URZ ;  /* 0x0000003f0e147290 */ /* 0x002fe2000fffe0ff */
[----:B------:R-:W-:Y:S11]  /*5d10*/  BRA.U UP1, `(.L_x_102) ;  /* 0xfffffff101047547 */ /* 0x000ff6000b83ffff */
[----:B------:R-:W-:-:S04]  /*5d20*/  SHF.L.U32 R2, R15, 0x1f, RZ ;  /* 0x0000001f0f027819 */ /* 0x000fc800000006ff */
[----:B------:R-:W1:Y:S02]  /*5d30*/  SYNCS.PHASECHK.TRANS64.TRYWAIT P0, [UR21+0x80], R2 ;  /* 0x00008002ff0075a7 */ /* 0x000e640008001115 */
[----:B-1----:R-:W-:Y:S05]  /*5d40*/  @!P0 BRA `(.L_x_103) ;  /* 0x0000004400548947 */ /* 0x002fea0003800000 */
.L_x_200:
[----:B------:R-:W4:Y:S02]  /*5d50*/  SYNCS.PHASECHK.TRANS64.TRYWAIT P0, [UR21+0x88], R2 ;  /* 0x00008802ff0075a7 */ /* 0x000f240008001115 */
[----:B----4-:R-:W-:Y:S05]  /*5d60*/  @!P0 BRA `(.L_x_104) ;  /* 0x0000004400648947 */ /* 0x010fea0003800000 */
.L_x_202:
[----:B------:R-:W4:Y:S02]  /*5d70*/  SYNCS.PHASECHK.TRANS64.TRYWAIT P0, [UR21+0x90], R2 ;  /* 0x00009002ff0075a7 */ /* 0x000f240008001115 */
[----:B----4-:R-:W-:Y:S05]  /*5d80*/  @!P0 BRA `(.L_x_105) ;  /* 0x0000004400748947 */ /* 0x010fea0003800000 */
.L_x_204:
[----:B-1----:R-:W-:-:S07]  /*5d90*/  MOV R0, UR21 ;  /* 0x0000001500007c02 */ /* 0x002fce0008000f00 */
.L_x_106:
[----:B-1----:R-:W-:-:S04]  /*5da0*/  SHF.L.U32 R2, R15, 0x1f, RZ ;  /* 0x0000001f0f027819 */ /* 0x002fc800000006ff */
[----:B------:R1:W4:Y:S03]  /*5db0*/  SYNCS.PHASECHK.TRANS64.TRYWAIT P0, [R0+URZ+0x98], R2 ;  /* 0x00009802000075a7 */ /* 0x00032600080011ff */
[----:B----4-:R-:W-:Y:S05]  /*5dc0*/  @!P0 NANOSLEEP.SYNCS 0x989680 ;  /* 0x009896800000895d */ /* 0x010fea0003900000 */
[----:B------:R-:W4:Y:S02]  /*5dd0*/  @!P0 SYNCS.PHASECHK.TRANS64 P0, [R0+URZ+0x98], R2 ;  /* 0x00009802000085a7 */ /* 0x000f2400080010ff */
[----:B--234-:R-:W-:Y:S05]  /*5de0*/  @P0 EXIT ;  /* 0x000000000000094d */ /* 0x01cfea0003800000 */
[----:B------:R-:W-:Y:S05]  /*5df0*/  BRA `(.L_x_106) ;  /* 0xfffffffc00e87947 */ /* 0x000fea000383ffff */
.L_x_91:
[----:B------:R-:W-:-:S06]  /*5e00*/  UISETP.GE.AND UP0, UPT, UR22, 0x4, UPT ;  /* 0x000000041600788c */ /* 0x000fcc000bf06270 */
[----:B------:R-:W-:-:S13]  /*5e10*/  PLOP3.LUT P0, PT, PT, PT, UP0, 0x80, 0x8 ;  /* 0x000000000008781c */ /* 0x000fda0003f0f008 */
[----:B-1----:R-:W-:Y:S05]  /*5e20*/  @!P0 EXIT ;  /* 0x000000000000894d */ /* 0x002fea0003800000 */
[----:B------:R-:W-:Y:S01]  /*5e30*/  BAR.SYNC.DEFER_BLOCKING 0x6, 0xa0 ;  /* 0x0182800000007b1d */ /* 0x000fe20000010000 */
[----:B------:R-:W-:Y:S01]  /*5e40*/  IMAD.SHL.U32 R5, R69, 0x10, RZ ;  /* 0x0000001045057824 */ /* 0x000fe200078e00ff */
[C---:B------:R-:W-:Y:S01]  /*5e50*/  SHF.L.U32 R6, R57.reuse, 0x15, RZ ;  /* 0x0000001539067819 */ /* 0x040fe200000006ff */
[----:B------:R-:W-:Y:S01]  /*5e60*/  IMAD.SHL.U32 R7, R57, 0x200, RZ ;  /* 0x0000020039077824 */ /* 0x000fe200078e00ff */
[C---:B------:R-:W-:Y:S01]  /*5e70*/  LOP3.LUT R70, R69.reuse, 0x60, RZ, 0xc0, !PT ;  /* 0x0000006045467812 */ /* 0x040fe200078ec0ff */
[----:B------:R-:W-:Y:S01]  /*5e80*/  IMAD.SHL.U32 R4, R69, 0x2, RZ ;  /* 0x0000000245047824 */ /* 0x000fe200078e00ff */
[----:B------:R-:W-:Y:S02]  /*5e90*/  UMOV UR43, 0x400 ;  /* 0x00000400002b7882 */ /* 0x000fe40000000000 */
[----:B------:R-:W1:Y:S01]  /*5ea0*/  LDC.64 R52, c[0x0][0x888] ;  /* 0x00022200ff347b82 */ /* 0x000e620000000a00 */
[----:B------:R-:W-:Y:S01]  /*5eb0*/  ULEA UR43, UR52, UR43, 0x18 ;  /* 0x0000002b342b7291 */ /* 0x000fe2000f8ec0ff */
[----:B------:R-:W-:Y:S01]  /*5ec0*/  LOP3.LUT R68, R5, 0x590, RZ, 0xc0, !PT ;  /* 0x0000059005447812 */ /* 0x000fe200078ec0ff */
[----:B------:R-:W-:Y:S01]  /*5ed0*/  IMAD.U32 R23, R69, 0x10000, RZ ;  /* 0x0001000045177824 */ /* 0x000fe200078e00ff */
[----:B------:R-:W-:Y:S01]  /*5ee0*/  LOP3.LUT R5, R5, 0x60, RZ, 0xc0, !PT ;  /* 0x0000006005057812 */ /* 0x000fe200078ec0ff */
[----:B------:R-:W-:Y:S01]  /*5ef0*/  UIADD3 UR4, UPT, UPT, UR43, 0x200, URZ ;  /* 0x000002002b047890 */ /* 0x000fe2000fffe0ff */
[----:B------:R-:W-:Y:S01]  /*5f00*/  LOP3.LUT R68, R68, 0x200, R7, 0xf8, !PT ;  /* 0x0000020044447812 */ /* 0x000fe200078ef807 */
[----:B------:R-:W-:Y:S01]  /*5f10*/  HFMA2 R22, -RZ, RZ, 0, 0 ;  /* 0x00000000ff167431 */ /* 0x000fe200000001ff */
[----:B------:R-:W2:Y:S01]  /*5f20*/  LDC.64 R54, c[0x0][0x890] ;  /* 0x00022400ff367b82 */ /* 0x000ea20000000a00 */
[----:B------:R-:W-:Y:S01]  /*5f30*/  LOP3.LUT R4, R5, 0xc, R4, 0xf8, !PT ;  /* 0x0000000c05047812 */ /* 0x000fe200078ef804 */
[----:B------:R-:W-:Y:S01]  /*5f40*/  IMAD.MOV.U32 R65, RZ, RZ, 0x1 ;  /* 0x00000001ff417424 */ /* 0x000fe200078e00ff */
[----:B------:R-:W-:Y:S01]  /*5f50*/  LOP3.LUT R6, R6, 0x200000, RZ, 0xc0, !PT ;  /* 0x0020000006067812 */ /* 0x000fe200078ec0ff */
[----:B------:R-:W-:Y:S01]  /*5f60*/  IMAD.MOV.U32 R64, RZ, RZ, RZ ;  /* 0x000000ffff407224 */ /* 0x000fe200078e00ff */
[----:B------:R-:W-:Y:S01]  /*5f70*/  LOP3.LUT R68, R68, R4, RZ, 0xfc, !PT ;  /* 0x0000000444447212 */ /* 0x000fe200078efcff */
[----:B------:R-:W-:Y:S01]  /*5f80*/  IMAD.MOV.U32 R61, RZ, RZ, RZ ;  /* 0x000000ffff3d7224 */ /* 0x000fe200078e00ff */
[----:B------:R-:W-:Y:S01]  /*5f90*/  MOV R59, UR4 ;  /* 0x00000004003b7c02 */ /* 0x000fe20008000f00 */
[----:B------:R-:W3:Y:S01]  /*5fa0*/  LDC.64 R50, c[0x0][0x8b0] ;  /* 0x00022c00ff327b82 */ /* 0x000ee20000000a00 */
[----:B------:R-:W4:Y:S01]  /*5fb0*/  LDS R0, [UR43+0x160] ;  /* 0x0001602bff007984 */ /* 0x000f220008000800 */
[C---:B------:R-:W-:Y:S01]  /*5fc0*/  LOP3.LUT R67, R69.reuse, 0x2, RZ, 0xc0, !PT ;  /* 0x0000000245437812 */ /* 0x040fe200078ec0ff */
[----:B------:R-:W1:Y:S01]  /*5fd0*/  LDCU UR60, c[0x0][0x370] ;  /* 0x00006e00ff3c77ac */ /* 0x000e620008000800 */
[----:B------:R-:W-:Y:S01]  /*5fe0*/  LOP3.LUT R23, R6, 0x400000, R23, 0xf8, !PT ;  /* 0x0040000006177812 */ /* 0x000fe200078ef817 */
[----:B------:R-:W-:Y:S01]  /*5ff0*/  IMAD R68, R68, 0x4, R59 ;  /* 0x0000000444447824 */ /* 0x000fe200078e023b */
[----:B------:R-:W-:Y:S01]  /*6000*/  LOP3.LUT R69, R69, 0x4, RZ, 0xc0, !PT ;  /* 0x0000000445457812 */ /* 0x000fe200078ec0ff */
[----:B------:R-:W1:Y:S01]  /*6010*/  LDCU UR42, c[0x0][0xb0c] ;  /* 0x00016180ff2a77ac */ /* 0x000e620008000800 */
[----:B------:R-:W1:Y:S01]  /*6020*/  LDC.64 R48, c[0x0][0x8a8] ;  /* 0x00022a00ff307b82 */ /* 0x000e620000000a00 */
[----:B------:R-:W-:Y:S01]  /*6030*/  MOV R63, RZ ;  /* 0x000000ff003f7202 */ /* 0x000fe20000000f00 */
[--C-:B------:R-:W-:Y:S01]  /*6040*/  IMAD R67, R67, -0x10, R68.reuse ;  /* 0xfffffff043437824 */ /* 0x100fe200078e0244 */
[----:B------:R-:W1:Y:S01]  /*6050*/  LDCU UR39, c[0x0][0xb30] ;  /* 0x00016600ff2777ac */ /* 0x000e620008000800 */
[----:B------:R-:W-:Y:S01]  /*6060*/  IMAD R66, R69, -0x10, R68 ;  /* 0xfffffff045427824 */ /* 0x000fe200078e0244 */
[----:B------:R-:W1:Y:S01]  /*6070*/  LDCU.64 UR54, c[0x0][0x888] ;  /* 0x00011100ff3677ac */ /* 0x000e620008000a00 */
[----:B------:R-:W1:Y:S01]  /*6080*/  LDCU.64 UR40, c[0x0][0xb28] ;  /* 0x00016500ff2877ac */ /* 0x000e620008000a00 */
[----:B------:R-:W1:Y:S01]  /*6090*/  LDCU.128 UR56, c[0x0][0xb10] ;  /* 0x00016200ff3877ac */ /* 0x000e620008000c00 */
[----:B------:R-:W1:Y:S01]  /*60a0*/  LDCU UR53, c[0x0][0x374] ;  /* 0x00006e80ff3577ac */ /* 0x000e620008000800 */
[----:B------:R-:W-:Y:S01]  /*60b0*/  UMOV UR47, URZ ;  /* 0x000000ff002f7c82 */ /* 0x000fe20008000000 */
[----:B------:R-:W-:Y:S01]  /*60c0*/  UMOV UR46, URZ ;  /* 0x000000ff002e7c82 */ /* 0x000fe20008000000 */
[----:B--2-4-:R-:W-:-:S07]  /*60d0*/  IMAD.IADD R23, R0, 0x1, R23 ;  /* 0x0000000100177824 */ /* 0x014fce00078e0217 */
.L_x_150:
[----:B------:R-:W-:Y:S02]  /*60e0*/  LEA R3, R61, UR43, 0x3 ;  /* 0x0000002b3d037c11 */ /* 0x000fe4000f8e18ff */
[----:B------:R-:W-:Y:S02]  /*60f0*/  SHF.L.U32 R0, R63, 0x1f, RZ ;  /* 0x0000001f3f007819 */ /* 0x000fe400000006ff */
[----:B-1----:R-:W-:Y:S02]  /*6100*/  LEA R4, R61, UR43, 0x4 ;  /* 0x0000002b3d047c11 */ /* 0x002fe4000f8e20ff */
[----:B--2---:R-:W2:Y:S02]  /*6110*/  SYNCS.PHASECHK.TRANS64.TRYWAIT P0, [R3+URZ+0xb0], R0 ;  /* 0x0000b000030075a7 */ /* 0x004ea400080011ff */
[----:B--2---:R-:W-:Y:S05]  /*6120*/  @!P0 BRA `(.L_x_107) ;  /* 0x0000004000a48947 */ /* 0x004fea0003800000 */
.L_x_205:
        /* <DEDUP_REMOVED lines=11> */
[----:B------:R-:W-:Y:S01]  /*61e0*/  PLOP3.LUT P0, PT, PT, PT, UP1, 0x80, 0x8 ;  /* 0x000000000008781c */ /* 0x000fe20003f0f018 */
[----:B------:R-:W-:Y:S11]  /*61f0*/  UP2UR UR62, UPR, URZ, 0x2 ;  /* 0x00000002ff3e7883 */ /* 0x000ff60008000000 */
[----:B------:R-:W-:Y:S01]  /*6200*/  @!UPT UIADD3 URZ, UPT, UPT, URZ, URZ, URZ ;  /* 0x000000fffffff290 */ /* 0x000fe2000fffe0ff */
[----:B--2---:R-:W-:Y:S02]  /*6210*/  @P0 SHF.R.U32.HI R0, RZ, 0x10, R5 ;  /* 0x00000010ff000819 */ /* 0x004fe40000011605 */
        /* <DEDUP_REMOVED lines=12> */
[----:B------:R-:W2:Y:S01]  /*62e0*/  LDCU UR12, c[0x0][0xb20] ;  /* 0x00016400ff0c77ac */ /* 0x000ea20008000800 */
[----:B------:R-:W-:Y:S02]  /*62f0*/  UIMAD.WIDE.U32 UR4, UR53, UR59, URZ ;  /* 0x0000003b350472a5 */ /* 0x000fe4000f8e00ff */
[----:B------:R-:W-:Y:S02]  /*6300*/  UIMAD.WIDE.U32 UR6, UR60, UR56, URZ ;  /* 0x000000383c0672a5 */ /* 0x000fe4000f8e00ff */
[----:B------:R-:W-:Y:S02]  /*6310*/  UISETP.NE.AND UP0, UPT, UR58, 0x1, UPT ;  /* 0x000000013a00788c */ /* 0x000fe4000bf05270 */
[----:B------:R-:W-:Y:S02]  /*6320*/  UIMAD.WIDE.U32 UR8, UR37, UR59, URZ ;  /* 0x0000003b250872a5 */ /* 0x000fe4000f8e00ff */
[----:B------:R-:W-:Y:S02]  /*6330*/  UIMAD.WIDE.U32 UR10, UR38, UR56, URZ ;  /* 0x00000038260a72a5 */ /* 0x000fe4000f8e00ff */
[----:B------:R-:W-:Y:S02]  /*6340*/  UISETP.NE.AND UP1, UPT, UR42, 0x1, UPT ;  /* 0x000000012a00788c */ /* 0x000fe4000bf25270 */
[----:B------:R-:W-:Y:S01]  /*6350*/  UISETP.NE.AND UP2, UPT, UR45, 0x1, UPT ;  /* 0x000000012d00788c */ /* 0x000fe2000bf45270 */
[----:B------:R-:W-:Y:S02]  /*6360*/  UMOV UR4, UR5 ;  /* 0x0000000500047c82 */ /* 0x000fe40008000000 */
[----:B--2---:R-:W-:Y:S03]  /*6370*/  USHF.R.U32.HI UR5, URZ, UR12, UR4 ;  /* 0x0000000cff057299 */ /* 0x004fe60008011604 */
[----:B------:R-:W-:Y:S02]  /*6380*/  UMOV UR4, UR7 ;  /* 0x0000000700047c82 */ /* 0x000fe40008000000 */
[----:B------:R-:W-:Y:S02]  /*6390*/  USHF.R.U32.HI UR7, URZ, UR57, UR4 ;  /* 0x00000039ff077299 */ /* 0x000fe40008011604 */
[----:B------:R-:W-:Y:S02]  /*63a0*/  USEL UR4, UR53, UR5, !UP0 ;  /* 0x0000000535047287 */ /* 0x000fe4000c000000 */
[----:B------:R-:W-:Y:S01]  /*63b0*/  USEL UR7, UR60, UR7, !UP1 ;  /* 0x000000073c077287 */ /* 0x000fe2000c800000 */
[----:B------:R-:W-:Y:S01]  /*63c0*/  UMOV UR5, UR9 ;  /* 0x0000000900057c82 */ /* 0x000fe20008000000 */
[----:B------:R-:W-:Y:S02]  /*63d0*/  UIMAD.WIDE.U32 UR8, UR4, UR40, URZ ;  /* 0x00000028040872a5 */ /* 0x000fe4000f8e00ff */
[----:B------:R-:W-:Y:S03]  /*63e0*/  USHF.R.U32.HI UR6, URZ, UR12, UR5 ;  /* 0x0000000cff067299 */ /* 0x000fe60008011605 */
[----:B------:R-:W-:Y:S01]  /*63f0*/  UMOV UR5, UR11 ;  /* 0x0000000b00057c82 */ /* 0x000fe20008000000 */
[----:B------:R-:W-:Y:S02]  /*6400*/  UIMAD.WIDE.U32 UR10, UR7, UR40, URZ ;  /* 0x00000028070a72a5 */ /* 0x000fe4000f8e00ff */
[----:B------:R-:W-:Y:S02]  /*6410*/  USHF.R.U32.HI UR12, URZ, UR57, UR5 ;  /* 0x00000039ff0c7299 */ /* 0x000fe40008011605 */
[----:B------:R-:W-:Y:S01]  /*6420*/  USEL UR6, UR37, UR6, !UP0 ;  /* 0x0000000625067287 */ /* 0x000fe2000c000000 */
[----:B------:R-:W-:Y:S02]  /*6430*/  UMOV UR5, UR9 ;  /* 0x0000000900057c82 */ /* 0x000fe40008000000 */
[----:B------:R-:W-:Y:S01]  /*6440*/  UMOV UR10, UR11 ;  /* 0x0000000b000a7c82 */ /* 0x000fe20008000000 */
[----:B------:R-:W-:Y:S02]  /*6450*/  @UP2 USHF.R.U32.HI UR4, URZ, UR41, UR5 ;  /* 0x00000029ff042299 */ /* 0x000fe40008011605 */
[----:B------:R-:W-:Y:S02]  /*6460*/  @UP2 USHF.R.U32.HI UR7, URZ, UR41, UR10 ;  /* 0x00000029ff072299 */ /* 0x000fe4000801160a */
[----:B------:R-:W-:Y:S02]  /*6470*/  UIMAD UR4, UR45, UR4, URZ ;  /* 0x000000042d0472a4 */ /* 0x000fe4000f8e02ff */
        /* <DEDUP_REMOVED lines=8> */
[----:B------:R-:W-:Y:S02]  /*6500*/  USEL UR11, UR6, UR4, !UP2 ;  /* 0x00000004060b7287 */ /* 0x000fe4000d000000 */
[----:B------:R-:W-:Y:S02]  /*6510*/  UIADD3 UR8, UPT, UPT, -UR5, URZ, URZ ;  /* 0x000000ff05087290 */ /* 0x000fe4000fffe1ff */
[----:B------:R-:W-:Y:S01]  /*6520*/  UIADD3 UR10, UPT, UPT, -UR11, URZ, URZ ;  /* 0x000000ff0b0a7290 */ /* 0x000fe2000fffe1ff */
[----:B------:R-:W-:Y:S01]  /*6530*/  @!UP0 UMOV UR4, UR9 ;  /* 0x0000000900048c82 */ /* 0x000fe20008000000 */
[----:B------:R-:W-:Y:S02]  /*6540*/  UIADD3 UR9, UPT, UPT, -UR6, URZ, URZ ;  /* 0x000000ff06097290 */ /* 0x000fe4000fffe1ff */
[----:B------:R-:W-:Y:S02]  /*6550*/  @!UP0 USHF.R.U32.HI UR4, URZ, UR41, UR4 ;  /* 0x00000029ff048299 */ /* 0x000fe40008011604 */
[----:B------:R-:W-:Y:S02]  /*6560*/  UIMAD UR10, UR45, UR10, UR6 ;  /* 0x0000000a2d0a72a4 */ /* 0x000fe4000f8e0206 */
[----:B------:R-:W-:Y:S04]  /*6570*/  @!UP0 USEL UR4, UR5, UR4, !UP2 ;  /* 0x0000000405048287 */ /* 0x000fe8000d000000 */
[----:B------:R-:W-:Y:S02]  /*6580*/  @!UP0 UIMAD UR10, UR7, UR10, UR4 ;  /* 0x0000000a070a82a4 */ /* 0x000fe4000f8e0204 */
[----:B------:R-:W-:Y:S02]  /*6590*/  @!UP0 UIADD3 UR11, UPT, UPT, UR11, -UR4, URZ ;  /* 0x800000040b0b8290 */ /* 0x000fe4000fffe0ff */
[----:B------:R-:W-:Y:S02]  /*65a0*/  UIMAD UR7, UR42, UR8, UR38 ;  /* 0x000000082a0772a4 */ /* 0x000fe4000f8e0226 */
[----:B------:R-:W-:Y:S02]  /*65b0*/  @!UP0 UIMAD UR6, UR11, UR45, UR5 ;  /* 0x0000002d0b0682a4 */ /* 0x000fe4000f8e0205 */
[----:B------:R-:W-:Y:S01]  /*65c0*/  UIMAD UR4, UR58, UR9, UR37 ;  /* 0x000000093a0472a4 */ /* 0x000fe2000f8e0225 */
[----:B------:R-:W-:Y:S02]  /*65d0*/  @!UP0 UMOV UR5, UR10 ;  /* 0x0000000a00058c82 */ /* 0x000fe40008000000 */
[----:B------:R-:W-:Y:S02]  /*65e0*/  UIMAD UR38, UR5, UR42, UR7 ;  /* 0x0000002a052672a4 */ /* 0x000fe4000f8e0207 */
[----:B------:R-:W-:Y:S11]  /*65f0*/  UIMAD UR37, UR6, UR58, UR4 ;  /* 0x0000003a062572a4 */ /* 0x000ff6000f8e0204 */
[----:B------:R-:W-:Y:S01]  /*6600*/  @!UPT UIADD3 URZ, UPT, UPT, URZ, URZ, URZ ;  /* 0x000000fffffff290 */ /* 0x000fe2000fffe0ff */
.L_x_108:
[----:B------:R-:W-:Y:S01]  /*6610*/  UISETP.NE.AND UP0, UPT, UR39, 0x1, UPT ;  /* 0x000000012700788c */ /* 0x000fe2000bf05270 */
[----:B------:R-:W-:Y:S01]  /*6620*/  LOP3.LUT P0, RZ, R59, 0x1b0, RZ, 0xc0, !PT ;  /* 0x000001b03bff7812 */ /* 0x000fe2000780c0ff */
[----:B------:R-:W-:Y:S01]  /*6630*/  USHF.L.U32 UR50, UR20, 0x6, URZ ;  /* 0x0000000614327899 */ /* 0x000fe200080006ff */
[----:B------:R-:W-:Y:S01]  /*6640*/  BSSY.RECONVERGENT B6, `(.L_x_109) ;  /* 0x0000034000067945 */ /* 0x000fe20003800200 */
[----:B------:R-:W-:Y:S01]  /*6650*/  USHF.L.U32 UR49, UR24, 0x7, URZ ;  /* 0x0000000718317899 */ /* 0x000fe200080006ff */
[----:B------:R-:W-:Y:S06]  /*6660*/  IADD3 R61, PT, PT, R61, 0x1, RZ ;  /* 0x000000013d3d7810 */ /* 0x000fec0007ffe0ff */
[----:B------:R-:W2:Y:S01]  /*6670*/  @!UP0 LDCU.128 UR12, c[0x0][0xb10] ;  /* 0x00016200ff0c87ac */ /* 0x000ea20008000c00 */
[----:B------:R-:W4:Y:S01]  /*6680*/  @!UP0 LDCU UR5, c[0x0][0xb0c] ;  /* 0x00016180ff0587ac */ /* 0x000f220008000800 */
[----:B------:R-:W3:Y:S01]  /*6690*/  @!UP0 LDCU UR10, c[0x0][0xb20] ;  /* 0x00016400ff0a87ac */ /* 0x000ee20008000800 */
[----:B--2---:R-:W-:Y:S02]  /*66a0*/  UIMAD.WIDE.U32 UR8, UR38, UR12, URZ ;  /* 0x0000000c260872a5 */ /* 0x004fe4000f8e00ff */
[----:B------:R-:W-:Y:S02]  /*66b0*/  UIMAD.WIDE.U32 UR6, UR37, UR15, URZ ;  /* 0x0000000f250672a5 */ /* 0x000fe4000f8e00ff */
[----:B------:R-:W-:Y:S03]  /*66c0*/  @!UP0 UISETP.NE.AND UP1, UPT, UR14, 0x1, UPT ;  /* 0x000000010e00888c */ /* 0x000fe6000bf25270 */
[----:B------:R-:W-:Y:S01]  /*66d0*/  @!UP0 UMOV UR4, UR9 ;  /* 0x0000000900048c82 */ /* 0x000fe20008000000 */
[----:B----4-:R-:W-:Y:S02]  /*66e0*/  @!UP0 UISETP.NE.AND UP2, UPT, UR5, 0x1, UPT ;  /* 0x000000010500888c */ /* 0x010fe4000bf45270 */
[----:B------:R-:W-:Y:S01]  /*66f0*/  @!UP0 USHF.R.U32.HI UR4, URZ, UR13, UR4 ;  /* 0x0000000dff048299 */ /* 0x000fe20008011604 */
[----:B------:R-:W-:Y:S02]  /*6700*/  @!UP0 UMOV UR6, UR7 ;  /* 0x0000000700068c82 */ /* 0x000fe40008000000 */
[----:B---3--:R-:W-:Y:S02]  /*6710*/  @!UP0 USHF.R.U32.HI UR6, URZ, UR10, UR6 ;  /* 0x0000000aff068299 */ /* 0x008fe40008011606 */
[----:B------:R-:W-:Y:S02]  /*6720*/  @!UP0 USEL UR7, UR38, UR4, !UP2 ;  /* 0x0000000426078287 */ /* 0x000fe4000d000000 */
[----:B------:R-:W-:Y:S04]  /*6730*/  @!UP0 USEL UR6, UR37, UR6, !UP1 ;  /* 0x0000000625068287 */ /* 0x000fe8000c800000 */
[----:B------:R-:W-:Y:S02]  /*6740*/  @!UP0 UIADD3 UR4, UPT, UPT, -UR7, UR6, URZ ;  /* 0x0000000607048290 */ /* 0x000fe4000fffe1ff */
[----:B------:R-:W-:Y:S02]  /*6750*/  @!UP0 UIADD3 UR6, UPT, UPT, UR7, -UR6, URZ ;  /* 0x8000000607068290 */ /* 0x000fe4000fffe0ff */
[----:B------:R-:W-:Y:S02]  /*6760*/  @!UP0 UIMAD UR38, UR4, UR5, UR38 ;  /* 0x00000005042682a4 */ /* 0x000fe4000f8e0226 */
[----:B------:R-:W-:Y:S01]  /*6770*/  @!UP0 UIMAD UR37, UR6, UR14, UR37 ;  /* 0x0000000e062582a4 */ /* 0x000fe2000f8e0225 */
[----:B------:R-:W-:Y:S11]  /*6780*/  @!P0 BRA `(.L_x_110) ;  /* 0x00000000007c8947 */ /* 0x000ff60003800000 */
[----:B------:R-:W2:Y:S01]  /*6790*/  LDCU.64 UR8, c[0x4][0x80] ;  /* 0x01001000ff0877ac */ /* 0x000ea20008000a00 */
[----:B------:R-:W-:Y:S01]  /*67a0*/  MOV R2, 0x0 ;  /* 0x0000000000027802 */ /* 0x000fe20000000f00 */
[----:B------:R-:W-:Y:S02]  /*67b0*/  HFMA2 R12, -RZ, RZ, 0, 5.9604644775390625e-08 ;  /* 0x00000001ff0c7431 */ /* 0x000fe400000001ff */
[----:B------:R-:W-:Y:S01]  /*67c0*/  IMAD.MOV.U32 R8, RZ, RZ, 0x70 ;  /* 0x00000070ff087424 */ /* 0x000fe200078e00ff */
[----:B------:R3:W4:Y:S01]  /*67d0*/  LDC.64 R14, c[0x4][R2] ;  /* 0x01000000020e7b82 */ /* 0x0007220000000a00 */
[----:B------:R-:W1:Y:S01]  /*67e0*/  LDCU.64 UR6, c[0x4][0x88] ;  /* 0x01001100ff0677ac */ /* 0x000e620008000a00 */
[----:B------:R-:W-:Y:S01]  /*67f0*/  IMAD.MOV.U32 R13, RZ, RZ, RZ ;  /* 0x000000ffff0d7224 */ /* 0x000fe200078e00ff */
[----:B------:R-:W1:Y:S01]  /*6800*/  LDCU.64 UR4, c[0x4][0x8] ;  /* 0x01000100ff0477ac */ /* 0x000e620008000a00 */
[----:B--2---:R-:W-:Y:S01]  /*6810*/  MOV R5, UR9 ;  /* 0x0000000900057c02 */ /* 0x004fe20008000f00 */
[----:B------:R-:W-:Y:S01]  /*6820*/  IMAD.U32 R4, RZ, RZ, UR8 ;  /* 0x00000008ff047e24 */ /* 0x000fe2000f8e00ff */
[----:B-1----:R-:W-:Y:S01]  /*6830*/  MOV R7, UR7 ;  /* 0x0000000700077c02 */ /* 0x002fe20008000f00 */
[----:B------:R-:W-:Y:S01]  /*6840*/  IMAD.U32 R6, RZ, RZ, UR6 ;  /* 0x00000006ff067e24 */ /* 0x000fe2000f8e00ff */
[----:B------:R-:W-:Y:S01]  /*6850*/  MOV R11, UR5 ;  /* 0x00000005000b7c02 */ /* 0x000fe20008000f00 */
[----:B------:R-:W-:Y:S02]  /*6860*/  IMAD.U32 R10, RZ, RZ, UR4 ;  /* 0x00000004ff0a7e24 */ /* 0x000fe4000f8e00ff */
[----:B------:R-:W-:Y:S07]  /*6870*/  LEPC R20, `(.L_x_111) ;  /* 0x000000001014794e */ /* 0x000fee0000000000 */
[----:B---345:R-:W-:Y:S05]  /*6880*/  CALL.ABS.NOINC R14 ;  /* 0x000000000e007343 */ /* 0x038fea0003c00000 */
.L_x_111:
[----:B------:R-:W1:Y:S01]  /*6890*/  LDCU.64 UR8, c[0x4][0x80] ;  /* 0x01001000ff0877ac */ /* 0x000e620008000a00 */
[----:B------:R-:W2:Y:S01]  /*68a0*/  LDC.64 R2, c[0x4][R2] ;  /* 0x0100000002027b82 */ /* 0x000ea20000000a00 */
[----:B------:R-:W-:Y:S02]  /*68b0*/  HFMA2 R12, -RZ, RZ, 0, 5.9604644775390625e-08 ;  /* 0x00000001ff0c7431 */ /* 0x000fe400000001ff */
[----:B------:R-:W-:Y:S02]  /*68c0*/  IMAD.MOV.U32 R8, RZ, RZ, 0x70 ;  /* 0x00000070ff087424 */ /* 0x000fe400078e00ff */
[----:B------:R-:W-:Y:S01]  /*68d0*/  IMAD.MOV.U32 R13, RZ, RZ, RZ ;  /* 0x000000ffff0d7224 */ /* 0x000fe200078e00ff */
[----:B------:R-:W3:Y:S01]  /*68e0*/  LDCU.64 UR6, c[0x4][0x88] ;  /* 0x01001100ff0677ac */ /* 0x000ee20008000a00 */
[----:B------:R-:W4:Y:S01]  /*68f0*/  LDCU.64 UR4, c[0x4][0x8] ;  /* 0x01000100ff0477ac */ /* 0x000f220008000a00 */
[----:B-1----:R-:W-:Y:S02]  /*6900*/  MOV R4, UR8 ;  /* 0x0000000800047c02 */ /* 0x002fe40008000f00 */
[----:B------:R-:W-:Y:S02]  /*6910*/  MOV R5, UR9 ;  /* 0x0000000900057c02 */ /* 0x000fe40008000f00 */
[----:B---3--:R-:W-:Y:S01]  /*6920*/  MOV R7, UR7 ;  /* 0x0000000700077c02 */ /* 0x008fe20008000f00 */
[----:B------:R-:W-:Y:S01]  /*6930*/  IMAD.U32 R6, RZ, RZ, UR6 ;  /* 0x00000006ff067e24 */ /* 0x000fe2000f8e00ff */
[----:B----4-:R-:W-:Y:S01]  /*6940*/  MOV R11, UR5 ;  /* 0x00000005000b7c02 */ /* 0x010fe20008000f00 */
[----:B------:R-:W-:Y:S02]  /*6950*/  IMAD.U32 R10, RZ, RZ, UR4 ;  /* 0x00000004ff0a7e24 */ /* 0x000fe4000f8e00ff */
[----:B------:R-:W-:Y:S07]  /*6960*/  LEPC R20, `(.L_x_110) ;  /* 0x000000001014794e */ /* 0x000fee0000000000 */
[----:B--2---:R-:W-:Y:S05]  /*6970*/  CALL.ABS.NOINC R2 ;  /* 0x0000000002007343 */ /* 0x004fea0003c00000 */
.L_x_110:
[----:B------:R-:W-:Y:S05]  /*6980*/  BSYNC.RECONVERGENT B6 ;  /* 0x0000000000067941 */ /* 0x000fea0003800200 */
.L_x_109:
[----:B------:R-:W-:Y:S02]  /*6990*/  ISETP.NE.U32.AND P0, PT, RZ, UR54, PT ;  /* 0x00000036ff007c0c */ /* 0x000fe4000bf05070 */
[C---:B------:R-:W-:Y:S02]  /*69a0*/  ISETP.NE.U32.AND P1, PT, R54.reuse, RZ, PT ;  /* 0x000000ff3600720c */ /* 0x040fe40003f25070 */
[----:B------:R-:W-:Y:S02]  /*69b0*/  ISETP.NE.U32.AND P4, PT, R54, RZ, PT ;  /* 0x000000ff3600720c */ /* 0x000fe40003f85070 */
[----:B------:R-:W-:Y:S02]  /*69c0*/  ISETP.NE.AND.EX P0, PT, RZ, UR55, PT, P0 ;  /* 0x00000037ff007c0c */ /* 0x000fe4000bf05300 */
[C---:B------:R-:W-:Y:S02]  /*69d0*/  ISETP.NE.AND.EX P1, PT, R55.reuse, RZ, PT, P1 ;  /* 0x000000ff3700720c */ /* 0x040fe40003f25310 */
[----:B------:R-:W-:Y:S02]  /*69e0*/  ISETP.NE.AND.EX P4, PT, R55, RZ, P0, P4 ;  /* 0x000000ff3700720c */ /* 0x000fe40000785340 */
[----:B------:R-:W-:Y:S02]  /*69f0*/  ISETP.NE.U32.AND P5, PT, R50, RZ, PT ;  /* 0x000000ff3200720c */ /* 0x000fe40003fa5070 */
[----:B------:R-:W-:Y:S02]  /*6a00*/  ISETP.NE.U32.AND P3, PT, RZ, UR54, PT ;  /* 0x00000036ff007c0c */ /* 0x000fe4000bf65070 */
[----:B------:R-:W-:Y:S02]  /*6a10*/  PLOP3.LUT P2, PT, PT, PT, PT, 0x8, 0x80 ;  /* 0x000000000080781c */ /* 0x000fe40003f4e170 */
[----:B------:R-:W-:Y:S02]  /*6a20*/  ISETP.NE.AND.EX P5, PT, R51, RZ, PT, P5 ;  /* 0x000000ff3300720c */ /* 0x000fe40003fa5350 */
[----:B------:R-:W-:Y:S03]  /*6a30*/  ISETP.NE.AND.EX P3, PT, RZ, UR55, PT, P3 ;  /* 0x00000037ff007c0c */ /* 0x000fe6000bf65330 */
[----:B------:R-:W-:Y:S01]  /*6a40*/  @!P4 PLOP3.LUT P2, PT, P1, PT, PT, 0x80, 0x8 ;  /* 0x000000000008c81c */ /* 0x000fe20000f4f070 */
[----:B------:R-:W-:Y:S01]  /*6a50*/  @!UPT UIADD3 URZ, UPT, UPT, URZ, URZ, URZ ;  /* 0x000000fffffff290 */ /* 0x000fe2000fffe0ff */
[----:B------:R-:W-:Y:S11]  /*6a60*/  @!P1 BRA `(.L_x_112) ;  /* 0x0000000000309947 */ /* 0x000ff60003800000 */
[----:B------:R-:W-:Y:S01]  /*6a70*/  ISETP.NE.U32.AND P0, PT, R52, RZ, PT ;  /* 0x000000ff3400720c */ /* 0x000fe20003f05070 */
[----:B------:R-:W2:Y:S01]  /*6a80*/  LDCU.64 UR4, c[0x0][0x358] ;  /* 0x00006b00ff0477ac */ /* 0x000ea20008000a00 */
[----:B------:R-:W-:Y:S02]  /*6a90*/  IMAD.MOV.U32 R56, RZ, RZ, 0x1 ;  /* 0x00000001ff387424 */ /* 0x000fe400078e00ff */
[----:B------:R-:W-:Y:S11]  /*6aa0*/  ISETP.NE.AND.EX P0, PT, R53, RZ, PT, P0 ;  /* 0x000000ff3500720c */ /* 0x000ff60003f05300 */
[----:B------:R-:W-:Y:S02]  /*6ab0*/  @!UPT UIADD3 URZ, UPT, UPT, URZ, URZ, URZ ;  /* 0x000000fffffff290 */ /* 0x000fe4000fffe0ff */
[----:B------:R-:W3:Y:S01]  /*6ac0*/  @P0 LDC.64 R2, c[0x0][0x888] ;  /* 0x00022200ff020b82 */ /* 0x000ee20000000a00 */
[----:B-1----:R-:W-:Y:S04]  /*6ad0*/  @P0 IMAD R0, R54, UR36, RZ ;  /* 0x0000002436000c24 */ /* 0x002fe8000f8e02ff */
[----:B---3--:R-:W-:Y:S04]  /*6ae0*/  @P0 IMAD.WIDE R2, R0, 0x4, R2 ;  /* 0x0000000400020825 */ /* 0x008fe800078e0202 */
[----:B------:R-:W-:Y:S01]  /*6af0*/  HFMA2 R0, -RZ, RZ, 0, 5.9604644775390625e-08 ;  /* 0x00000001ff007431 */ /* 0x000fe200000001ff */
[----:B--2--5:R2:W5:Y:S04]  /*6b00*/  @P0 LDG.E R26, desc[UR4][R2.64] ;  /* 0x00000004021a0981 */ /* 0x024568000c1e1900 */
[----:B------:R-:W-:Y:S01]  /*6b10*/  @!P0 PRMT R56, R0, 0x7610, R56 ;  /* 0x0000761000388816 */ /* 0x000fe20000000038 */
[----:B--2---:R-:W3:Y:S06]  /*6b20*/  @!P0 LDC R26, c[0x0][0x880] ;  /* 0x00022000ff1a8b82 */ /* 0x004eec0000000800 */
.L_x_112:
[----:B------:R-:W-:Y:S05]  /*6b30*/  @!P5 BRA `(.L_x_113) ;  /* 0x000000000024d947 */ /* 0x000fea0003800000 */
[----:B------:R-:W-:Y:S01]  /*6b40*/  ISETP.NE.U32.AND P0, PT, R48, RZ, PT ;  /* 0x000000ff3000720c */ /* 0x000fe20003f05070 */
[----:B------:R-:W2:Y:S03]  /*6b50*/  LDCU.64 UR4, c[0x0][0x358] ;  /* 0x00006b00ff0477ac */ /* 0x000ea60008000a00 */
[----:B------:R-:W-:Y:S11]  /*6b60*/  ISETP.NE.AND.EX P0, PT, R49, RZ, PT, P0 ;  /* 0x000000ff3100720c */ /* 0x000ff60003f05300 */
[----:B------:R-:W-:Y:S02]  /*6b70*/  @!UPT UIADD3 URZ, UPT, UPT, URZ, URZ, URZ ;  /* 0x000000fffffff290 */ /* 0x000fe4000fffe0ff */
[----:B------:R-:W4:Y:S01]  /*6b80*/  @P0 LDC.64 R2, c[0x0][0x8a8] ;  /* 0x00022a00ff020b82 */ /* 0x000f220000000a00 */
[----:B-1----:R-:W-:Y:S04]  /*6b90*/  @P0 IMAD R0, R50, UR36, RZ ;  /* 0x0000002432000c24 */ /* 0x002fe8000f8e02ff */
[----:B----4-:R-:W-:Y:S05]  /*6ba0*/  @P0 IMAD.WIDE R2, R0, 0x4, R2 ;  /* 0x0000000400020825 */ /* 0x010fea00078e0202 */
[----:B--2--5:R2:W5:Y:S02]  /*6bb0*/  @P0 LDG.E R24, desc[UR4][R2.64] ;  /* 0x0000000402180981 */ /* 0x024564000c1e1900 */
[----:B--2---:R-:W4:Y:S02]  /*6bc0*/  @!P0 LDC R24, c[0x0][0x8a0] ;  /* 0x00022800ff188b82 */ /* 0x004f240000000800 */
.L_x_113:
[----:B---3-5:R-:W-:Y:S01]  /*6bd0*/  FSETP.NEU.AND P0, PT, R26, RZ, PT ;  /* 0x000000ff1a00720b */ /* 0x028fe20003f0d000 */
[----:B------:R-:W-:Y:S01]  /*6be0*/  BSSY B1, `(.L_x_114) ;  /* 0x0000038000017945 */ /* 0x000fe20003800000 */
[----:B------:R-:W-:Y:S01]  /*6bf0*/  SEL R3, RZ, 0xffffffff, P3 ;  /* 0xffffffffff037807 */ /* 0x000fe20001800000 */
[----:B------:R-:W-:Y:S01]  /*6c00*/  IMAD.MOV.U32 R73, RZ, RZ, 0x1 ;  /* 0x00000001ff497424 */ /* 0x000fe200078e00ff */
[----:B------:R-:W-:Y:S01]  /*6c10*/  @!P4 LOP3.LUT P3, RZ, R56, 0xff, RZ, 0xc0, !PT ;  /* 0x000000ff38ffc812 */ /* 0x000fe2000786c0ff */
[C---:B------:R-:W-:Y:S01]  /*6c20*/  IMAD R25, R22.reuse, 0x40, R23 ;  /* 0x0000004016197824 */ /* 0x040fe200078e0217 */
[----:B-1----:R-:W-:Y:S01]  /*6c30*/  @!P4 SEL R0, RZ, 0xffffffff, P0 ;  /* 0xffffffffff00c807 */ /* 0x002fe20000000000 */
[----:B------:R-:W-:Y:S01]  /*6c40*/  IMAD R62, R69, -0x10, R67 ;  /* 0xfffffff0453e7824 */ /* 0x000fe200078e0243 */
[----:B------:R-:W-:Y:S01]  /*6c50*/  LOP3.LUT R65, R65, 0x1, RZ, 0x3c, !PT ;  /* 0x0000000141417812 */ /* 0x000fe200078e3cff */
[----:B------:R-:W-:Y:S01]  /*6c60*/  IMAD.MOV.U32 R27, RZ, RZ, RZ ;  /* 0x000000ffff1b7224 */ /* 0x000fe200078e00ff */
[C---:B------:R-:W-:Y:S02]  /*6c70*/  @P2 SEL R0, R3.reuse, R0, !P3 ;  /* 0x0000000003002207 */ /* 0x040fe40005800000 */
[----:B------:R-:W-:Y:S02]  /*6c80*/  CS2R R38, SRZ ;  /* 0x0000000000267805 */ /* 0x000fe4000001ff00 */
[----:B------:R-:W-:Y:S02]  /*6c90*/  LEA R72, R22, UR43, 0x3 ;  /* 0x0000002b16487c11 */ /* 0x000fe4000f8e18ff */
[----:B------:R-:W-:Y:S02]  /*6ca0*/  CS2R R36, SRZ ;  /* 0x0000000000247805 */ /* 0x000fe4000001ff00 */
[----:B------:R-:W-:Y:S02]  /*6cb0*/  @!P4 LOP3.LUT R0, R0, 0x1, RZ, 0xc0, !PT ;  /* 0x000000010000c812 */ /* 0x000fe400078ec0ff */
[----:B------:R-:W-:Y:S02]  /*6cc0*/  CS2R R34, SRZ ;  /* 0x0000000000227805 */ /* 0x000fe4000001ff00 */
[----:B------:R-:W-:Y:S02]  /*6cd0*/  SEL R2, RZ, 0xffffffff, P0 ;  /* 0xffffffffff027807 */ /* 0x000fe40000000000 */
[----:B------:R-:W-:Y:S02]  /*6ce0*/  CS2R R32, SRZ ;  /* 0x0000000000207805 */ /* 0x000fe4000001ff00 */
[----:B------:R-:W-:Y:S02]  /*6cf0*/  ISETP.NE.U32.OR P5, PT, R0, 0x1, P4 ;  /* 0x000000010000780c */ /* 0x000fe400027a5470 */
[----:B------:R-:W-:Y:S02]  /*6d00*/  CS2R R42, SRZ ;  /* 0x00000000002a7805 */ /* 0x000fe4000001ff00 */
[----:B------:R-:W-:Y:S02]  /*6d10*/  LOP3.LUT P4, R60, R56, 0xff, RZ, 0xc0, !PT ;  /* 0x000000ff383c7812 */ /* 0x000fe4000788c0ff */
[----:B------:R-:W-:Y:S02]  /*6d20*/  CS2R R40, SRZ ;  /* 0x0000000000287805 */ /* 0x000fe4000001ff00 */
[----:B------:R-:W-:Y:S02]  /*6d30*/  P2R R71, PR, RZ, 0x20 ;  /* 0x00000020ff477803 */ /* 0x000fe40000000000 */
[----:B------:R-:W-:Y:S02]  /*6d40*/  CS2R R46, SRZ ;  /* 0x00000000002e7805 */ /* 0x000fe4000001ff00 */
[----:B------:R-:W-:Y:S02]  /*6d50*/  @P1 SEL R2, R3, R2, !P4 ;  /* 0x0000000203021207 */ /* 0x000fe40006000000 */
[----:B------:R-:W-:Y:S02]  /*6d60*/  CS2R R44, SRZ ;  /* 0x00000000002c7805 */ /* 0x000fe4000001ff00 */
[----:B------:R-:W-:Y:S02]  /*6d70*/  LOP3.LUT R2, R2, 0x1, RZ, 0xc0, !PT ;  /* 0x0000000102027812 */ /* 0x000fe400078ec0ff */
[----:B------:R-:W-:Y:S02]  /*6d80*/  @P5 SHF.L.U32 R0, R65, 0x1f, RZ ;  /* 0x0000001f41005819 */ /* 0x000fe400000006ff */
[----:B------:R-:W-:Y:S02]  /*6d90*/  ISETP.NE.U32.AND P0, PT, R2, 0x1, PT ;  /* 0x000000010200780c */ /* 0x000fe40003f05070 */
[----:B------:R1:W2:Y:S02]  /*6da0*/  @P5 SYNCS.PHASECHK.TRANS64.TRYWAIT P3, [UR43+0x60], R0 ;  /* 0x00006000ff0055a7 */ /* 0x0002a4000806112b */
[----:B------:R-:W-:Y:S02]  /*6db0*/  P2R R74, PR, RZ, 0x1 ;  /* 0x00000001ff4a7803 */ /* 0x000fe40000000000 */
[----:B-1----:R-:W-:Y:S04]  /*6dc0*/  SHF.L.U32 R0, R64, 0x1f, RZ ;  /* 0x0000001f40007819 */ /* 0x002fe800000006ff */
[----:B------:R1:W3:Y:S01]  /*6dd0*/  SYNCS.PHASECHK.TRANS64.TRYWAIT P2, [R72+URZ+0xd0], R0 ;  /* 0x0000d000480075a7 */ /* 0x0002e200080411ff */
[----:B--2---:R-:W-:Y:S01]  /*6de0*/  @P5 SEL R73, RZ, 0x1, !P3 ;  /* 0x00000001ff495807 */ /* 0x004fe20005800000 */
[----:B-1----:R-:W-:Y:S06]  /*6df0*/  @!P5 BRA `(.L_x_115) ;  /* 0x000000000058d947 */ /* 0x002fec0003800000 */
[----:B------:R-:W-:Y:S01]  /*6e00*/  IMAD.MOV.U32 R39, RZ, RZ, RZ ;  /* 0x000000ffff277224 */ /* 0x000fe200078e00ff */
[----:B------:R-:W-:Y:S01]  /*6e10*/  ISETP.NE.AND P0, PT, R73, RZ, PT ;  /* 0x000000ff4900720c */ /* 0x000fe20003f05270 */
[----:B------:R-:W-:Y:S01]  /*6e20*/  BSSY B0, `(.L_x_116) ;  /* 0x000000c000007945 */ /* 0x000fe20003800000 */
[----:B------:R-:W-:Y:S02]  /*6e30*/  CS2R R46, SRZ ;  /* 0x00000000002e7805 */ /* 0x000fe4000001ff00 */
[----:B------:R-:W-:Y:S02]  /*6e40*/  CS2R R44, SRZ ;  /* 0x00000000002c7805 */ /* 0x000fe4000001ff00 */
[----:B------:R-:W-:Y:S02]  /*6e50*/  CS2R R42, SRZ ;  /* 0x00000000002a7805 */ /* 0x000fe4000001ff00 */
[----:B------:R-:W-:Y:S02]  /*6e60*/  CS2R R40, SRZ ;  /* 0x0000000000287805 */ /* 0x000fe4000001ff00 */
[----:B------:R-:W-:Y:S02]  /*6e70*/  CS2R R34, SRZ ;  /* 0x0000000000227805 */ /* 0x000fe4000001ff00 */
[----:B------:R-:W-:Y:S02]  /*6e80*/  CS2R R32, SRZ ;  /* 0x0000000000207805 */ /* 0x000fe4000001ff00 */
[----:B------:R-:W-:Y:S01]  /*6e90*/  CS2R R36, SRZ ;  /* 0x0000000000247805 */ /* 0x000fe2000001ff00 */
[----:B------:R-:W-:Y:S06]  /*6ea0*/  @P0 BRA `(.L_x_117) ;  /* 0x00000000000c0947 */ /* 0x000fec0003800000 */
[----:B------:R-:W-:Y:S04]  /*6eb0*/  SHF.L.U32 R3, R65, 0x1f, RZ ;  /* 0x0000001f41037819 */ /* 0x000fe800000006ff */
[----:B------:R-:W1:Y:S02]  /*6ec0*/  SYNCS.PHASECHK.TRANS64.TRYWAIT P0, [UR43+0x60], R3 ;  /* 0x00006003ff0075a7 */ /* 0x000e64000800112b */
[----:B-1----:R-:W-:Y:S05]  /*6ed0*/  @!P0 BRA `(.L_x_118) ;  /* 0x00000034004c8947 */ /* 0x002fea0003800000 */
.L_x_117:
[----:B------:R-:W-:Y:S05]  /*6ee0*/  BSYNC B0 ;  /* 0x0000000000007941 */ /* 0x000fea0003800000 */
.L_x_116:
[----:B------:R-:W-:Y:S01]  /*6ef0*/  ISETP.NE.AND P0, PT, R74, RZ, PT ;  /* 0x000000ff4a00720c */ /* 0x000fe20003f05270 */
[----:B------:R-:W-:Y:S11]  /*6f00*/  HFMA2 R27, -RZ, RZ, 0, 5.9604644775390625e-08 ;  /* 0x00000001ff1b7431 */ /* 0x000ff600000001ff */
[----:B------:R-:W-:Y:S01]  /*6f10*/  @!UPT UIADD3 URZ, UPT, UPT, URZ, URZ, URZ ;  /* 0x000000fffffff290 */ /* 0x000fe2000fffe0ff */
[----:B------:R2:W1:Y:S04]  /*6f20*/  @P0 LDS.128 R44, [R68] ;  /* 0x00000000442c0984 */ /* 0x0004680000000c00 */
[----:B------:R2:W1:Y:S04]  /*6f30*/  @P0 LDS.128 R40, [R67+0x10] ;  /* 0x0000100043280984 */ /* 0x0004680000000c00 */
[----:B------:R2:W1:Y:S04]  /*6f40*/  @P0 LDS.128 R32, [R66+0x20] ;  /* 0x0000200042200984 */ /* 0x0004680000000c00 */
[----:B------:R2:W1:Y:S02]  /*6f50*/  @P0 LDS.128 R36, [R62+0x30] ;  /* 0x000030003e240984 */ /* 0x0004640000000c00 */
.L_x_115:
[----:B------:R-:W-:Y:S05]  /*6f60*/  BSYNC B1 ;  /* 0x0000000000017941 */ /* 0x000fea0003800000 */
.L_x_114:
[----:B-1----:R-:W-:Y:S04]  /*6f70*/  SHF.R.U32.HI R2, RZ, 0x15, R25 ;  /* 0x00000015ff027819 */ /* 0x002fe80000011619 */
[----:B------:R-:W-:Y:S01]  /*6f80*/  LOP3.LUT P0, RZ, R2, 0x3, R57, 0x48, !PT ;  /* 0x0000000302ff7812 */ /* 0x000fe20007804839 */
[----:B------:R-:W-:Y:S01]  /*6f90*/  @!UPT UIADD3 URZ, UPT, UPT, URZ, URZ, URZ ;  /* 0x000000fffffff290 */ /* 0x000fe2000fffe0ff */
[----:B---3--:R-:W-:Y:S11]  /*6fa0*/  @P2 BRA `(.L_x_119) ;  /* 0x0000000000082947 */ /* 0x008ff60003800000 */
[----:B------:R-:W1:Y:S02]  /*6fb0*/  SYNCS.PHASECHK.TRANS64.TRYWAIT P1, [R72+URZ+0xd0], R0 ;  /* 0x0000d000480075a7 */ /* 0x000e6400080211ff */
[----:B-1----:R-:W-:Y:S05]  /*6fc0*/  @!P1 BRA `(.L_x_120) ;  /* 0x0000003400289947 */ /* 0x002fea0003800000 */
.L_x_119:
[----:B------:R-:W-:Y:S05]  /*6fd0*/  @!P0 BRA `(.L_x_121) ;  /* 0x0000000000408947 */ /* 0x000fea0003800000 */
[----:B------:R-:W3:Y:S01]  /*6fe0*/  LDCU.64 UR8, c[0x4][0x70] ;  /* 0x01000e00ff0877ac */ /* 0x000ee20008000a00 */
[----:B------:R-:W-:Y:S01]  /*6ff0*/  MOV R3, 0x0 ;  /* 0x0000000000037802 */ /* 0x000fe20000000f00 */
[----:B------:R-:W-:Y:S02]  /*7000*/  HFMA2 R12, -RZ, RZ, 0, 5.9604644775390625e-08 ;  /* 0x00000001ff0c7431 */ /* 0x000fe400000001ff */
[----:B------:R-:W-:Y:S02]  /*7010*/  IMAD.MOV.U32 R8, RZ, RZ, 0x192 ;  /* 0x00000192ff087424 */ /* 0x000fe400078e00ff */
[----:B------:R-:W-:Y:S01]  /*7020*/  IMAD.MOV.U32 R13, RZ, RZ, RZ ;  /* 0x000000ffff0d7224 */ /* 0x000fe200078e00ff */
[----:B------:R-:W5:Y:S01]  /*7030*/  LDCU.64 UR6, c[0x4][0x78] ;  /* 0x01000f00ff0677ac */ /* 0x000f620008000a00 */
[----:B------:R-:W1:Y:S01]  /*7040*/  LDC.64 R2, c[0x4][R3] ;  /* 0x0100000003027b82 */ /* 0x000e620000000a00 */
[----:B------:R-:W2:Y:S01]  /*7050*/  LDCU.64 UR4, c[0x4][0x10] ;  /* 0x01000200ff0477ac */ /* 0x000ea20008000a00 */
[----:B---3--:R-:W-:Y:S01]  /*7060*/  MOV R5, UR9 ;  /* 0x0000000900057c02 */ /* 0x008fe20008000f00 */
[----:B------:R-:W-:Y:S01]  /*7070*/  IMAD.U32 R4, RZ, RZ, UR8 ;  /* 0x00000008ff047e24 */ /* 0x000fe2000f8e00ff */
[----:B-----5:R-:W-:Y:S01]  /*7080*/  MOV R7, UR7 ;  /* 0x0000000700077c02 */ /* 0x020fe20008000f00 */
[----:B------:R-:W-:Y:S01]  /*7090*/  IMAD.U32 R6, RZ, RZ, UR6 ;  /* 0x00000006ff067e24 */ /* 0x000fe2000f8e00ff */
[----:B--2---:R-:W-:Y:S01]  /*70a0*/  MOV R11, UR5 ;  /* 0x00000005000b7c02 */ /* 0x004fe20008000f00 */
[----:B------:R-:W-:Y:S02]  /*70b0*/  IMAD.U32 R10, RZ, RZ, UR4 ;  /* 0x00000004ff0a7e24 */ /* 0x000fe4000f8e00ff */
[----:B------:R-:W-:Y:S07]  /*70c0*/  LEPC R20, `(.L_x_121) ;  /* 0x000000001014794e */ /* 0x000fee0000000000 */
[----:B-1--4-:R-:W-:Y:S05]  /*70d0*/  CALL.ABS.NOINC R2 ;  /* 0x0000000002007343 */ /* 0x012fea0003c00000 */
.L_x_121:
[----:B------:R-:W-:Y:S01]  /*70e0*/  LOP3.LUT R20, R44, 0xffffe000, RZ, 0xc0, !PT ;  /* 0xffffe0002c147812 */ /* 0x000fe200078ec0ff */
[----:B------:R-:W-:Y:S05]  /*70f0*/  WARPSYNC.ALL ;  /* 0x0000000000007948 */ /* 0x000fea0003800000 */
[----:B------:R-:W-:Y:S01]  /*7100*/  R2UR UR4, R25 ;  /* 0x00000000190472ca */ /* 0x000fe200000e0000 */
[----:B------:R-:W-:Y:S01]  /*7110*/  BSSY.RECONVERGENT B0, `(.L_x_122) ;  /* 0x000005d000007945 */ /* 0x000fe20003800200 */
[----:B------:R-:W-:Y:S11]  /*7120*/  ISETP.NE.AND P0, PT, R70, RZ, PT ;  /* 0x000000ff4600720c */ /* 0x000ff60003f05270 */
[----:B------:R-:W1:Y:S02]  /*7130*/  LDTM.x16 R4, tmem[UR4] ;  /* 0x00000004000479ee */ /* 0x000e640008240000 */
[C---:B-1--4-:R-:W-:Y:S01]  /*7140*/  FMUL R0, R24.reuse, R4 ;  /* 0x0000000418007220 */ /* 0x052fe20000400000 */
[C---:B------:R-:W-:Y:S01]  /*7150*/  FMUL R2, R24.reuse, R5 ;  /* 0x0000000518027220 */ /* 0x040fe20000400000 */
[C---:B------:R-:W-:Y:S01]  /*7160*/  FMUL R4, R24.reuse, R8 ;  /* 0x0000000818047220 */ /* 0x040fe20000400000 */
[C---:B------:R-:W-:Y:S01]  /*7170*/  FMUL R5, R24.reuse, R9 ;  /* 0x0000000918057220 */ /* 0x040fe20000400000 */
[C---:B------:R-:W-:Y:S01]  /*7180*/  FMUL R8, R24.reuse, R12 ;  /* 0x0000000c18087220 */ /* 0x040fe20000400000 */
[C---:B------:R-:W-:Y:S01]  /*7190*/  FMUL R9, R24.reuse, R13 ;  /* 0x0000000d18097220 */ /* 0x040fe20000400000 */
[C---:B------:R-:W-:Y:S01]  /*71a0*/  FMUL R12, R24.reuse, R16 ;  /* 0x00000010180c7220 */ /* 0x040fe20000400000 */
[----:B------:R-:W-:Y:S01]  /*71b0*/  LOP3.LUT R16, R45, 0xffffe000, RZ, 0xc0, !PT ;  /* 0xffffe0002d107812 */ /* 0x000fe200078ec0ff */
[----:B------:R-:W-:Y:S01]  /*71c0*/  FMUL R13, R24, R17 ;  /* 0x00000011180d7220 */ /* 0x000fe20000400000 */
[----:B------:R-:W-:Y:S01]  /*71d0*/  LOP3.LUT R17, R46, 0xffffe000, RZ, 0xc0, !PT ;  /* 0xffffe0002e117812 */ /* 0x000fe200078ec0ff */
[----:B------:R-:W-:Y:S01]  /*71e0*/  FFMA R28, R26, R20, R0 ;  /* 0x000000141a1c7223 */ /* 0x000fe20000000000 */
[----:B------:R-:W-:Y:S01]  /*71f0*/  LOP3.LUT R0, R47, 0xffffe000, RZ, 0xc0, !PT ;  /* 0xffffe0002f007812 */ /* 0x000fe200078ec0ff */
[C---:B------:R-:W-:Y:S01]  /*7200*/  FMUL R3, R24.reuse, R6 ;  /* 0x0000000618037220 */ /* 0x040fe20000400000 */
[C---:B------:R-:W-:Y:S01]  /*7210*/  FMUL R6, R24.reuse, R10 ;  /* 0x0000000a18067220 */ /* 0x040fe20000400000 */
[C---:B------:R-:W-:Y:S01]  /*7220*/  FMUL R7, R24.reuse, R7 ;  /* 0x0000000718077220 */ /* 0x040fe20000400000 */
[----:B------:R-:W-:Y:S01]  /*7230*/  F2FP.TF32.F32.PACK_B R28, R28 ;  /* 0x0000001cff1c723e */ /* 0x000fe200024050ff */
[C---:B------:R-:W-:Y:S01]  /*7240*/  FMUL R10, R24.reuse, R14 ;  /* 0x0000000e180a7220 */ /* 0x040fe20000400000 */
[----:B------:R-:W-:Y:S01]  /*7250*/  FMUL R14, R24, R18 ;  /* 0x00000012180e7220 */ /* 0x000fe20000400000 */
[----:B------:R-:W-:Y:S01]  /*7260*/  LOP3.LUT R18, R40, 0xffffe000, RZ, 0xc0, !PT ;  /* 0xffffe00028127812 */ /* 0x000fe200078ec0ff */
[C---:B------:R-:W-:Y:S01]  /*7270*/  FFMA R29, R26.reuse, R16, R2 ;  /* 0x000000101a1d7223 */ /* 0x040fe20000000002 */
[----:B------:R-:W-:Y:S01]  /*7280*/  LOP3.LUT R2, R41, 0xffffe000, RZ, 0xc0, !PT ;  /* 0xffffe00029027812 */ /* 0x000fe200078ec0ff */
[C---:B------:R-:W-:Y:S01]  /*7290*/  FFMA R30, R26.reuse, R17, R3 ;  /* 0x000000111a1e7223 */ /* 0x040fe20000000003 */
[----:B------:R-:W-:Y:S01]  /*72a0*/  LOP3.LUT R3, R43, 0xffffe000, RZ, 0xc0, !PT ;  /* 0xffffe0002b037812 */ /* 0x000fe200078ec0ff */
[----:B------:R-:W-:Y:S01]  /*72b0*/  FFMA R31, R26, R0, R7 ;  /* 0x000000001a1f7223 */ /* 0x000fe20000000007 */
[----:B------:R-:W-:Y:S01]  /*72c0*/  LOP3.LUT R0, R42, 0xffffe000, RZ, 0xc0, !PT ;  /* 0xffffe0002a007812 */ /* 0x000fe200078ec0ff */
[C---:B------:R-:W-:Y:S01]  /*72d0*/  FFMA R4, R26.reuse, R18, R4 ;  /* 0x000000121a047223 */ /* 0x040fe20000000004 */
[----:B------:R-:W-:Y:S01]  /*72e0*/  F2FP.TF32.F32.PACK_B R29, R29 ;  /* 0x0000001dff1d723e */ /* 0x000fe200024050ff */
[----:B------:R-:W-:Y:S01]  /*72f0*/  FFMA R5, R26, R2, R5 ;  /* 0x000000021a057223 */ /* 0x000fe20000000005 */
[----:B------:R-:W-:Y:S01]  /*7300*/  FMUL R11, R24, R11 ;  /* 0x0000000b180b7220 */ /* 0x000fe20000400000 */
[----:B------:R-:W-:Y:S01]  /*7310*/  F2FP.TF32.F32.PACK_B R30, R30 ;  /* 0x0000001eff1e723e */ /* 0x000fe200024050ff */
[C---:B------:R-:W-:Y:S01]  /*7320*/  FFMA R6, R26.reuse, R0, R6 ;  /* 0x000000001a067223 */ /* 0x040fe20000000006 */
[----:B------:R-:W-:Y:S01]  /*7330*/  F2FP.TF32.F32.PACK_B R31, R31 ;  /* 0x0000001fff1f723e */ /* 0x000fe200024050ff */
[----:B------:R-:W-:Y:S01]  /*7340*/  FFMA R7, R26, R3, R11 ;  /* 0x000000031a077223 */ /* 0x000fe2000000000b */
[----:B------:R-:W-:Y:S01]  /*7350*/  LOP3.LUT R2, R32, 0xffffe000, RZ, 0xc0, !PT ;  /* 0xffffe00020027812 */ /* 0x000fe200078ec0ff */
[----:B------:R-:W-:Y:S01]  /*7360*/  FMUL R15, R24, R15 ;  /* 0x0000000f180f7220 */ /* 0x000fe20000400000 */
[----:B------:R-:W-:Y:S01]  /*7370*/  LOP3.LUT R16, R33, 0xffffe000, RZ, 0xc0, !PT ;  /* 0xffffe00021107812 */ /* 0x000fe200078ec0ff */
[----:B------:R1:W-:Y:S01]  /*7380*/  STS.128 [R68], R28 ;  /* 0x0000001c44007388 */ /* 0x0003e20000000c00 */
[----:B------:R-:W-:Y:S01]  /*7390*/  LOP3.LUT R0, R34, 0xffffe000, RZ, 0xc0, !PT ;  /* 0xffffe00022007812 */ /* 0x000fe200078ec0ff */
[C---:B------:R-:W-:Y:S01]  /*73a0*/  FFMA R8, R26.reuse, R2, R8 ;  /* 0x000000021a087223 */ /* 0x040fe20000000008 */
[----:B------:R-:W-:Y:S01]  /*73b0*/  LOP3.LUT R2, R35, 0xffffe000, RZ, 0xc0, !PT ;  /* 0xffffe00023027812 */ /* 0x000fe200078ec0ff */
[C---:B------:R-:W-:Y:S01]  /*73c0*/  FFMA R9, R26.reuse, R16, R9 ;  /* 0x000000101a097223 */ /* 0x040fe20000000009 */
[----:B------:R-:W-:Y:S01]  /*73d0*/  F2FP.TF32.F32.PACK_B R4, R4 ;  /* 0x00000004ff04723e */ /* 0x000fe200024050ff */
[C---:B------:R-:W-:Y:S01]  /*73e0*/  FFMA R10, R26.reuse, R0, R10 ;  /* 0x000000001a0a7223 */ /* 0x040fe2000000000a */
[----:B------:R-:W-:Y:S01]  /*73f0*/  F2FP.TF32.F32.PACK_B R5, R5 ;  /* 0x00000005ff05723e */ /* 0x000fe200024050ff */
[----:B------:R-:W-:Y:S01]  /*7400*/  FFMA R11, R26, R2, R15 ;  /* 0x000000021a0b7223 */ /* 0x000fe2000000000f */
[----:B------:R-:W-:Y:S01]  /*7410*/  F2FP.TF32.F32.PACK_B R6, R6 ;  /* 0x00000006ff06723e */ /* 0x000fe200024050ff */
[----:B------:R-:W-:Y:S01]  /*7420*/  FMUL R19, R24, R19 ;  /* 0x0000001318137220 */ /* 0x000fe20000400000 */
[----:B------:R-:W-:Y:S02]  /*7430*/  F2FP.TF32.F32.PACK_B R7, R7 ;  /* 0x00000007ff07723e */ /* 0x000fe400024050ff */
[----:B------:R-:W-:Y:S02]  /*7440*/  LOP3.LUT R3, R36, 0xffffe000, RZ, 0xc0, !PT ;  /* 0xffffe00024037812 */ /* 0x000fe400078ec0ff */
[----:B------:R-:W-:Y:S01]  /*7450*/  LOP3.LUT R0, R37, 0xffffe000, RZ, 0xc0, !PT ;  /* 0xffffe00025007812 */ /* 0x000fe200078ec0ff */
[----:B------:R1:W-:Y:S01]  /*7460*/  STS.128 [R67+0x10], R4 ;  /* 0x0000100443007388 */ /* 0x0003e20000000c00 */
        /* <DEDUP_REMOVED lines=8> */
[----:B------:R-:W-:Y:S02]  /*74f0*/  F2FP.TF32.F32.PACK_B R10, R10 ;  /* 0x0000000aff0a723e */ /* 0x000fe400024050ff */
[----:B------:R-:W-:Y:S02]  /*7500*/  F2FP.TF32.F32.PACK_B R11, R11 ;  /* 0x0000000bff0b723e */ /* 0x000fe400024050ff */
[----:B------:R-:W-:Y:S02]  /*7510*/  F2FP.TF32.F32.PACK_B R12, R12 ;  /* 0x0000000cff0c723e */ /* 0x000fe400024050ff */
[----:B------:R-:W-:Y:S01]  /*7520*/  F2FP.TF32.F32.PACK_B R13, R13 ;  /* 0x0000000dff0d723e */ /* 0x000fe200024050ff */
[----:B------:R1:W-:Y:S01]  /*7530*/  STS.128 [R66+0x20], R8 ;  /* 0x0000200842007388 */ /* 0x0003e20000000c00 */
[----:B------:R-:W-:Y:S02]  /*7540*/  F2FP.TF32.F32.PACK_B R14, R14 ;  /* 0x0000000eff0e723e */ /* 0x000fe400024050ff */
[----:B------:R-:W-:Y:S05]  /*7550*/  F2FP.TF32.F32.PACK_B R15, R15 ;  /* 0x0000000fff0f723e */ /* 0x000fea00024050ff */
[----:B------:R1:W-:Y:S01]  /*7560*/  STS.128 [R62+0x30], R12 ;  /* 0x0000300c3e007388 */ /* 0x0003e20000000c00 */
[----:B------:R-:W-:Y:S01]  /*7570*/  @!PT LDS RZ, [RZ] ;  /* 0x00000000fffff984 */ /* 0x000fe20000000800 */
[----:B------:R-:W-:Y:S01]  /*7580*/  @!PT LDS RZ, [RZ] ;  /* 0x00000000fffff984 */ /* 0x000fe20000000800 */
[----:B------:R-:W-:Y:S01]  /*7590*/  @!PT LDS RZ, [RZ] ;  /* 0x00000000fffff984 */ /* 0x000fe20000000800 */
[----:B------:R-:W-:Y:S01]  /*75a0*/  @!PT LDS RZ, [RZ] ;  /* 0x00000000fffff984 */ /* 0x000fe20000000800 */
[----:B------:R3:W-:Y:S07]  /*75b0*/  MEMBAR.ALL.CTA ;  /* 0x0000000000007992 */ /* 0x0007ee0000008000 */
[----:B---3--:R-:W3:Y:S02]  /*75c0*/  FENCE.VIEW.ASYNC.S ;  /* 0x00000000000073c6 */ /* 0x008ee40000000000 */
[----:B---3--:R-:W-:Y:S06]  /*75d0*/  BAR.SYNC.DEFER_BLOCKING 0x1, 0x80 ;  /* 0x0042000000007b1d */ /* 0x008fec0000010000 */
[----:B------:R-:W-:Y:S05]  /*75e0*/  @P0 BRA `(.L_x_123) ;  /* 0x00000000003c0947 */ /* 0x000fea0003800000 */
[----:B------:R-:W3:Y:S01]  /*75f0*/  LDCU.64 UR6, c[0x0][0x348] ;  /* 0x00006900ff0677ac */ /* 0x000ee20008000a00 */
[----:B------:R-:W-:Y:S01]  /*7600*/  UIADD3 UR4, UPT, UPT, UR43, 0x200, URZ ;  /* 0x000002002b047890 */ /* 0x000fe2000fffe0ff */
[----:B------:R-:W-:Y:S01]  /*7610*/  UMOV UR51, UR36 ;  /* 0x0000002400337c82 */ /* 0x000fe20008000000 */
[----:B------:R-:W-:Y:S02]  /*7620*/  UIADD3 UR9, UPT, UPT, UR49, 0x40, URZ ;  /* 0x0000004031097890 */ /* 0x000fe4000fffe0ff */
[----:B------:R-:W-:Y:S02]  /*7630*/  UIADD3 UR8, UPT, UPT, UR43, 0x1200, URZ ;  /* 0x000012002b087890 */ /* 0x000fe4000fffe0ff */
[----:B------:R-:W-:Y:S01]  /*7640*/  MOV R59, UR4 ;  /* 0x00000004003b7c02 */ /* 0x000fe20008000f00 */
[----:B------:R-:W-:Y:S01]  /*7650*/  UMOV UR10, UR50 ;  /* 0x00000032000a7c82 */ /* 0x000fe20008000000 */
[----:B------:R-:W-:Y:S02]  /*7660*/  UMOV UR11, UR36 ;  /* 0x00000024000b7c82 */ /* 0x000fe40008000000 */
[----:B------:R-:W-:Y:S01]  /*7670*/  R2UR UR48, R59 ;  /* 0x000000003b3072ca */ /* 0x000fe200000e0000 */
[----:B---3--:R-:W-:Y:S04]  /*7680*/  UIADD3 UR4, UP0, UPT, UR6, 0x680, URZ ;  /* 0x0000068006047890 */ /* 0x008fe8000ff1e0ff */
[----:B------:R-:W-:Y:S09]  /*7690*/  UIADD3.X UR5, UPT, UPT, URZ, UR7, URZ, UP0, !UPT ;  /* 0x00000007ff057290 */ /* 0x000ff200087fe4ff */
[----:B------:R3:W-:Y:S01]  /*76a0*/  UTMASTG.3D [UR48], [UR4] ;  /* 0x00000030040073b5 */ /* 0x0007e20008010000 */
[----:B------:R3:W-:Y:S01]  /*76b0*/  UTMASTG.3D [UR8], [UR4] ;  /* 0x00000008040073b5 */ /* 0x0007e20008010000 */
[----:B------:R0:W-:Y:S01]  /*76c0*/  UTMACMDFLUSH ;  /* 0x00000000000079b7 */ /* 0x0001e20000000000 */
[----:B---3--:R-:W-:Y:S04]  /*76d0*/  DEPBAR.LE SB0, 0x1 ;  /* 0x000080400000791a */ /* 0x008fe80000000000 */
.L_x_123:
[----:B------:R-:W-:Y:S05]  /*76e0*/  BSYNC.RECONVERGENT B0 ;  /* 0x0000000000007941 */ /* 0x000fea0003800200 */
.L_x_122:
[----:B------:R-:W-:Y:S01]  /*76f0*/  BAR.SYNC.DEFER_BLOCKING 0x1, 0x80 ;  /* 0x0042000000007b1d */ /* 0x000fe20000010000 */
[----:B------:R-:W-:Y:S01]  /*7700*/  ISETP.NE.AND P1, PT, R71, RZ, PT ;  /* 0x000000ff4700720c */ /* 0x000fe20003f25270 */
[----:B------:R-:W-:Y:S01]  /*7710*/  UISETP.NE.AND UP0, UPT, UR47, URZ, UPT ;  /* 0x000000ff2f00728c */ /* 0x000fe2000bf05270 */
[----:B------:R-:W-:Y:S11]  /*7720*/  LEA R2, R27, UR43, 0x3 ;  /* 0x0000002b1b027c11 */ /* 0x000ff6000f8e18ff */
[----:B------:R-:W-:Y:S01]  /*7730*/  @P1 SHF.L.U32 R3, R65, 0x1f, RZ ;  /* 0x0000001f41031819 */ /* 0x000fe200000006ff */
[----:B------:R-:W-:Y:S06]  /*7740*/  BRA.U !UP0, `(.L_x_124) ;  /* 0x0000000108247547 */ /* 0x000fec000b800000 */
[----:B-1----:R-:W-:Y:S01]  /*7750*/  IMAD.U32 R4, RZ, RZ, UR46 ;  /* 0x0000002eff047e24 */ /* 0x002fe2000f8e00ff */
[----:B------:R-:W-:Y:S01]  /*7760*/  MOV R0, UR52 ;  /* 0x0000003400007c02 */ /* 0x000fe20008000f00 */
[----:B------:R-:W-:Y:S03]  /*7770*/  UIADD3 UR4, UPT, UPT, UR46, 0x1, URZ ;  /* 0x000000012e047890 */ /* 0x000fe6000fffe0ff */
[----:B------:R-:W-:Y:S01]  /*7780*/  @P1 LEA R4, R4, UR43, 0x3 ;  /* 0x0000002b04041c11 */ /* 0x000fe2000f8e18ff */
[----:B------:R-:W-:Y:S04]  /*7790*/  UISETP.NE.AND UP0, UPT, UR4, 0x4, UPT ;  /* 0x000000040400788c */ /* 0x000fe8000bf05270 */
[----:B------:R-:W-:Y:S01]  /*77a0*/  @P1 VIADD R4, R4, 0x80 ;  /* 0x0000008004041836 */ /* 0x000fe20000000000 */
[----:B------:R-:W-:Y:S04]  /*77b0*/  USEL UR46, UR4, URZ, UP0 ;  /* 0x000000ff042e7287 */ /* 0x000fe80008000000 */
[----:B------:R-:W-:Y:S04]  /*77c0*/  @P1 PRMT R0, R0, 0x654, R4 ;  /* 0x0000065400001816 */ /* 0x000fe80000000004 */
[----:B------:R3:W-:Y:S04]  /*77d0*/  @P1 SYNCS.ARRIVE.TRANS64.RED.A1T0 RZ, [R0+URZ], RZ ;  /* 0x000000ff00ff19a7 */ /* 0x0007e800081004ff */
.L_x_124:
[----:B------:R-:W4:Y:S01]  /*77e0*/  @P1 SYNCS.PHASECHK.TRANS64.TRYWAIT P0, [R2+URZ+0x60], R3 ;  /* 0x00006003020015a7 */ /* 0x000f2200080011ff */
[----:B------:R-:W-:Y:S01]  /*77f0*/  BSSY B1, `(.L_x_125) ;  /* 0x0000016000017945 */ /* 0x000fe20003800000 */
[----:B----4-:R-:W-:Y:S03]  /*7800*/  @P1 SEL R73, RZ, 0x1, !P0 ;  /* 0x00000001ff491807 */ /* 0x010fe60004000000 */
[----:B------:R-:W-:Y:S05]  /*7810*/  @!P1 BRA `(.L_x_126) ;  /* 0x00000000004c9947 */ /* 0x000fea0003800000 */
[----:B------:R-:W-:Y:S01]  /*7820*/  ISETP.NE.AND P0, PT, R73, RZ, PT ;  /* 0x000000ff4900720c */ /* 0x000fe20003f05270 */
[----:B------:R-:W-:Y:S01]  /*7830*/  BSSY B0, `(.L_x_127) ;  /* 0x000000b000007945 */ /* 0x000fe20003800000 */
[----:B------:R-:W-:Y:S11]  /*7840*/  ISETP.NE.AND P1, PT, R74, RZ, PT ;  /* 0x000000ff4a00720c */ /* 0x000ff60003f25270 */
[----:B------:R-:W-:Y:S02]  /*7850*/  @!UPT UIADD3 URZ, UPT, UPT, URZ, URZ, URZ ;  /* 0x000000fffffff290 */ /* 0x000fe4000fffe0ff */
[C---:B-1----:R-:W-:Y:S01]  /*7860*/  @P1 IMAD R6, R27.reuse, 0x2000, R68 ;  /* 0x000020001b061824 */ /* 0x042fe200078e0244 */
[C---:B------:R-:W-:Y:S01]  /*7870*/  @P1 LEA R4, R27.reuse, R66, 0xd ;  /* 0x000000421b041211 */ /* 0x040fe200078e68ff */
[C---:B------:R-:W-:Y:S02]  /*7880*/  @P1 IMAD R5, R27.reuse, 0x2000, R67 ;  /* 0x000020001b051824 */ /* 0x040fe400078e0243 */
[----:B------:R-:W-:Y:S01]  /*7890*/  @P1 IMAD R3, R27, 0x2000, R62 ;  /* 0x000020001b031824 */ /* 0x000fe200078e023e */
[----:B------:R-:W-:Y:S06]  /*78a0*/  @P0 BRA `(.L_x_128) ;  /* 0x00000000000c0947 */ /* 0x000fec0003800000 */
[----:B---3--:R-:W-:Y:S04]  /*78b0*/  SHF.L.U32 R0, R65, 0x1f, RZ ;  /* 0x0000001f41007819 */ /* 0x008fe800000006ff */
[----:B------:R-:W1:Y:S02]  /*78c0*/  SYNCS.PHASECHK.TRANS64.TRYWAIT P0, [R2+URZ+0x60], R0 ;  /* 0x00006000020075a7 */ /* 0x000e6400080011ff */
[----:B-1----:R-:W-:Y:S05]  /*78d0*/  @!P0 BRA `(.L_x_129) ;  /* 0x0000002800f88947 */ /* 0x002fea0003800000 */
.L_x_128:
[----:B------:R-:W-:Y:S05]  /*78e0*/  BSYNC B0 ;  /* 0x0000000000007941 */ /* 0x000fea0003800000 */
.L_x_127:
[----:B------:R-:W-:Y:S02]  /*78f0*/  ISETP.NE.AND P0, PT, R74, RZ, PT ;  /* 0x000000ff4a00720c */ /* 0x000fe40003f05270 */
[----:B------:R-:W-:Y:S11]  /*7900*/  IADD3 R27, PT, PT, R27, 0x1, RZ ;  /* 0x000000011b1b7810 */ /* 0x000ff60007ffe0ff */
[----:B------:R4:W1:Y:S04]  /*7910*/  @P0 LDS.128 R44, [R6] ;  /* 0x00000000062c0984 */ /* 0x0008680000000c00 */
[----:B------:R4:W1:Y:S04]  /*7920*/  @P0 LDS.128 R40, [R5+0x10] ;  /* 0x0000100005280984 */ /* 0x0008680000000c00 */
[----:B------:R4:W1:Y:S04]  /*7930*/  @P0 LDS.128 R32, [R4+0x20] ;  /* 0x0000200004200984 */ /* 0x0008680000000c00 */
[----:B------:R4:W1:Y:S02]  /*7940*/  @P0 LDS.128 R36, [R3+0x30] ;  /* 0x0000300003240984 */ /* 0x0008640000000c00 */
.L_x_126:
[----:B------:R-:W-:Y:S05]  /*7950*/  BSYNC B1 ;  /* 0x0000000000017941 */ /* 0x000fea0003800000 */
.L_x_125:
[----:B-1-3--:R-:W-:Y:S05]  /*7960*/  VIADD R0, R25, 0x10 ;  /* 0x0000001019007836 */ /* 0x00afea0000000000 */
[----:B------:R-:W-:Y:S04]  /*7970*/  SHF.R.U32.HI R0, RZ, 0x15, R0 ;  /* 0x00000015ff007819 */ /* 0x000fe80000011600 */
[----:B------:R-:W-:Y:S11]  /*7980*/  LOP3.LUT P0, RZ, R0, 0x3, R57, 0x48, !PT ;  /* 0x0000000300ff7812 */ /* 0x000ff60007804839 */
[----:B------:R-:W-:Y:S02]  /*7990*/  @!UPT UIADD3 URZ, UPT, UPT, URZ, URZ, URZ ;  /* 0x000000fffffff290 */ /* 0x000fe4000fffe0ff */
[----:B------:R-:W-:Y:S05]  /*79a0*/  @!P0 BRA `(.L_x_130) ;  /* 0x0000000000408947 */ /* 0x000fea0003800000 */
[----:B------:R-:W1:Y:S01]  /*79b0*/  LDCU.64 UR8, c[0x4][0x70] ;  /* 0x01000e00ff0877ac */ /* 0x000e620008000a00 */
[----:B----4-:R-:W-:Y:S01]  /*79c0*/  MOV R3, 0x0 ;  /* 0x0000000000037802 */ /* 0x010fe20000000f00 */
[----:B------:R-:W-:Y:S02]  /*79d0*/  HFMA2 R12, -RZ, RZ, 0, 5.9604644775390625e-08 ;  /* 0x00000001ff0c7431 */ /* 0x000fe400000001ff */
[----:B------:R-:W-:Y:S02]  /*79e0*/  IMAD.MOV.U32 R8, RZ, RZ, 0x192 ;  /* 0x00000192ff087424 */ /* 0x000fe400078e00ff */
[----:B------:R-:W-:Y:S01]  /*79f0*/  IMAD.MOV.U32 R13, RZ, RZ, RZ ;  /* 0x000000ffff0d7224 */ /* 0x000fe200078e00ff */
[----:B------:R-:W3:Y:S01]  /*7a00*/  LDCU.64 UR6, c[0x4][0x78] ;  /* 0x01000f00ff0677ac */ /* 0x000ee20008000a00 */
[----:B------:R-:W4:Y:S01]  /*7a10*/  LDC.64 R2, c[0x4][R3] ;  /* 0x0100000003027b82 */ /* 0x000f220000000a00 */
[----:B------:R-:W5:Y:S01]  /*7a20*/  LDCU.64 UR4, c[0x4][0x10] ;  /* 0x01000200ff0477ac */ /* 0x000f620008000a00 */
[----:B-1----:R-:W-:Y:S01]  /*7a30*/  MOV R5, UR9 ;  /* 0x0000000900057c02 */ /* 0x002fe20008000f00 */
[----:B------:R-:W-:Y:S01]  /*7a40*/  IMAD.U32 R4, RZ, RZ, UR8 ;  /* 0x00000008ff047e24 */ /* 0x000fe2000f8e00ff */
[----:B---3--:R-:W-:Y:S01]  /*7a50*/  MOV R7, UR7 ;  /* 0x0000000700077c02 */ /* 0x008fe20008000f00 */
[----:B------:R-:W-:Y:S01]  /*7a60*/  IMAD.U32 R6, RZ, RZ, UR6 ;  /* 0x00000006ff067e24 */ /* 0x000fe2000f8e00ff */
[----:B-----5:R-:W-:Y:S01]  /*7a70*/  MOV R11, UR5 ;  /* 0x00000005000b7c02 */ /* 0x020fe20008000f00 */
[----:B------:R-:W-:Y:S02]  /*7a80*/  IMAD.U32 R10, RZ, RZ, UR4 ;  /* 0x00000004ff0a7e24 */ /* 0x000fe4000f8e00ff */
[----:B------:R-:W-:Y:S07]  /*7a90*/  LEPC R20, `(.L_x_130) ;  /* 0x000000001014794e */ /* 0x000fee0000000000 */
[----:B--2-4-:R-:W-:Y:S05]  /*7aa0*/  CALL.ABS.NOINC R2 ;  /* 0x0000000002007343 */ /* 0x014fea0003c00000 */
.L_x_130:
[----:B------:R-:W-:Y:S01]  /*7ab0*/  ISETP.NE.AND P6, PT, R71, RZ, PT ;  /* 0x000000ff4700720c */ /* 0x000fe20003fc5270 */
[----:B------:R-:W-:Y:S05]  /*7ac0*/  WARPSYNC.ALL ;  /* 0x0000000000007948 */ /* 0x000fea0003800000 */
[----:B------:R-:W-:Y:S01]  /*7ad0*/  R2UR UR4, R25 ;  /* 0x00000000190472ca */ /* 0x000fe200000e0000 */
[----:B------:R-:W-:Y:S01]  /*7ae0*/  IMAD.U32 R0, RZ, RZ, UR46 ;  /* 0x0000002eff007e24 */ /* 0x000fe2000f8e00ff */
[----:B------:R-:W-:Y:S01]  /*7af0*/  LOP3.LUT R20, R44, 0xffffe000, RZ, 0xc0, !PT ;  /* 0xffffe0002c147812 */ /* 0x000fe200078ec0ff */
[----:B------:R-:W-:Y:S01]  /*7b00*/  IMAD.U32 R21, RZ, RZ, UR52 ;  /* 0x00000034ff157e24 */ /* 0x000fe2000f8e00ff */
[----:B------:R-:W-:Y:S01]  /*7b10*/  ISETP.NE.AND P0, PT, R70, RZ, PT ;  /* 0x000000ff4600720c */ /* 0x000fe20003f05270 */
[----:B------:R-:W-:Y:S02]  /*7b20*/  BSSY.RECONVERGENT B0, `(.L_x_131) ;  /* 0x0000061000007945 */ /* 0x000fe40003800200 */
[----:B------:R-:W-:Y:S05]  /*7b30*/  @P6 LEA R0, R0, UR43, 0x3 ;  /* 0x0000002b00006c11 */ /* 0x000fea000f8e18ff */
[----:B------:R-:W-:Y:S01]  /*7b40*/  @P6 VIADD R0, R0, 0x80 ;  /* 0x0000008000006836 */ /* 0x000fe20000000000 */
[----:B----4-:R-:W1:Y:S04]  /*7b50*/  LDTM.x16 R4, tmem[UR4+0x10] ;  /* 0x00001004000479ee */ /* 0x010e680008240000 */
[----:B------:R-:W-:Y:S01]  /*7b60*/  @P6 PRMT R21, R21, 0x654, R0 ;  /* 0x0000065415156816 */ /* 0x000fe20000000000 */
[C---:B-1----:R-:W-:Y:S01]  /*7b70*/  FMUL R0, R24.reuse, R4 ;  /* 0x0000000418007220 */ /* 0x042fe20000400000 */
[C---:B------:R-:W-:Y:S01]  /*7b80*/  FMUL R4, R24.reuse, R8 ;  /* 0x0000000818047220 */ /* 0x040fe20000400000 */
[C---:B------:R-:W-:Y:S01]  /*7b90*/  FMUL R8, R24.reuse, R12 ;  /* 0x0000000c18087220 */ /* 0x040fe20000400000 */
[C---:B------:R-:W-:Y:S01]  /*7ba0*/  FMUL R12, R24.reuse, R16 ;  /* 0x00000010180c7220 */ /* 0x040fe20000400000 */
[----:B------:R-:W-:Y:S01]  /*7bb0*/  LOP3.LUT R16, R45, 0xffffe000, RZ, 0xc0, !PT ;  /* 0xffffe0002d107812 */ /* 0x000fe200078ec0ff */
[C---:B------:R-:W-:Y:S01]  /*7bc0*/  FMUL R2, R24.reuse, R5 ;  /* 0x0000000518027220 */ /* 0x040fe20000400000 */
[C---:B------:R-:W-:Y:S01]  /*7bd0*/  FMUL R3, R24.reuse, R6 ;  /* 0x0000000618037220 */ /* 0x040fe20000400000 */
[----:B------:R-:W-:Y:S01]  /*7be0*/  FMUL R5, R24, R9 ;  /* 0x0000000918057220 */ /* 0x000fe20000400000 */
[----:B------:R-:W-:Y:S01]  /*7bf0*/  FFMA R28, R26, R20, R0 ;  /* 0x000000141a1c7223 */ /* 0x000fe20000000000 */
[----:B------:R-:W-:Y:S01]  /*7c00*/  LOP3.LUT R0, R46, 0xffffe000, RZ, 0xc0, !PT ;  /* 0xffffe0002e007812 */ /* 0x000fe200078ec0ff */
[C---:B------:R-:W-:Y:S01]  /*7c10*/  FMUL R6, R24.reuse, R10 ;  /* 0x0000000a18067220 */ /* 0x040fe20000400000 */
[C---:B------:R-:W-:Y:S01]  /*7c20*/  FMUL R9, R24.reuse, R13 ;  /* 0x0000000d18097220 */ /* 0x040fe20000400000 */
[C---:B------:R-:W-:Y:S01]  /*7c30*/  FMUL R10, R24.reuse, R14 ;  /* 0x0000000e180a7220 */ /* 0x040fe20000400000 */
[----:B------:R-:W-:Y:S01]  /*7c40*/  F2FP.TF32.F32.PACK_B R28, R28 ;  /* 0x0000001cff1c723e */ /* 0x000fe200024050ff */
[C---:B------:R-:W-:Y:S01]  /*7c50*/  FMUL R13, R24.reuse, R17 ;  /* 0x00000011180d7220 */ /* 0x040fe20000400000 */
[----:B------:R-:W-:Y:S01]  /*7c60*/  LOP3.LUT R17, R47, 0xffffe000, RZ, 0xc0, !PT ;  /* 0xffffe0002f117812 */ /* 0x000fe200078ec0ff */
[----:B------:R-:W-:Y:S01]  /*7c70*/  FMUL R14, R24, R18 ;  /* 0x00000012180e7220 */ /* 0x000fe20000400000 */
[----:B------:R-:W-:Y:S01]  /*7c80*/  LOP3.LUT R18, R40, 0xffffe000, RZ, 0xc0, !PT ;  /* 0xffffe00028127812 */ /* 0x000fe200078ec0ff */
[----:B------:R-:W-:Y:S01]  /*7c90*/  FFMA R29, R26, R16, R2 ;  /* 0x000000101a1d7223 */ /* 0x000fe20000000002 */
[----:B------:R-:W-:Y:S01]  /*7ca0*/  LOP3.LUT R2, R41, 0xffffe000, RZ, 0xc0, !PT ;  /* 0xffffe00029027812 */ /* 0x000fe200078ec0ff */
[----:B------:R-:W-:Y:S01]  /*7cb0*/  FMUL R7, R24, R7 ;  /* 0x0000000718077220 */ /* 0x000fe20000400000 */
[----:B------:R-:W-:Y:S01]  /*7cc0*/  LOP3.LUT R16, R33, 0xffffe000, RZ, 0xc0, !PT ;  /* 0xffffe00021107812 */ /* 0x000fe200078ec0ff */
[----:B------:R-:W-:Y:S01]  /*7cd0*/  FFMA R30, R26, R0, R3 ;  /* 0x000000001a1e7223 */ /* 0x000fe20000000003 */
[----:B------:R-:W-:Y:S01]  /*7ce0*/  LOP3.LUT R0, R42, 0xffffe000, RZ, 0xc0, !PT ;  /* 0xffffe0002a007812 */ /* 0x000fe200078ec0ff */
[C---:B------:R-:W-:Y:S01]  /*7cf0*/  FFMA R31, R26.reuse, R17, R7 ;  /* 0x000000111a1f7223 */ /* 0x040fe20000000007 */
[----:B------:R-:W-:Y:S01]  /*7d00*/  F2FP.TF32.F32.PACK_B R29, R29 ;  /* 0x0000001dff1d723e */ /* 0x000fe200024050ff */
[C---:B------:R-:W-:Y:S01]  /*7d10*/  FFMA R4, R26.reuse, R18, R4 ;  /* 0x000000121a047223 */ /* 0x040fe20000000004 */
[----:B------:R-:W-:Y:S01]  /*7d20*/  F2FP.TF32.F32.PACK_B R30, R30 ;  /* 0x0000001eff1e723e */ /* 0x000fe200024050ff */
[----:B------:R-:W-:Y:S01]  /*7d30*/  FFMA R5, R26, R2, R5 ;  /* 0x000000021a057223 */ /* 0x000fe20000000005 */
[----:B------:R-:W-:Y:S01]  /*7d40*/  LOP3.LUT R2, R43, 0xffffe000, RZ, 0xc0, !PT ;  /* 0xffffe0002b027812 */ /* 0x000fe200078ec0ff */
[----:B------:R-:W-:Y:S01]  /*7d50*/  FMUL R11, R24, R11 ;  /* 0x0000000b180b7220 */ /* 0x000fe20000400000 */
[----:B------:R-:W-:Y:S01]  /*7d60*/  F2FP.TF32.F32.PACK_B R31, R31 ;  /* 0x0000001fff1f723e */ /* 0x000fe200024050ff */
[----:B------:R-:W-:Y:S01]  /*7d70*/  FFMA R6, R26, R0, R6 ;  /* 0x000000001a067223 */ /* 0x000fe20000000006 */
[----:B------:R-:W-:Y:S01]  /*7d80*/  LOP3.LUT R3, R32, 0xffffe000, RZ, 0xc0, !PT ;  /* 0xffffe00020037812 */ /* 0x000fe200078ec0ff */
[----:B------:R-:W-:Y:S01]  /*7d90*/  FFMA R7, R26, R2, R11 ;  /* 0x000000021a077223 */ /* 0x000fe2000000000b */
[----:B------:R-:W-:Y:S01]  /*7da0*/  F2FP.TF32.F32.PACK_B R4, R4 ;  /* 0x00000004ff04723e */ /* 0x000fe200024050ff */
[----:B------:R1:W-:Y:S01]  /*7db0*/  STS.128 [R68+0x2000], R28 ;  /* 0x0020001c44007388 */ /* 0x0003e20000000c00 */
[----:B------:R-:W-:Y:S01]  /*7dc0*/  LOP3.LUT R0, R34, 0xffffe000, RZ, 0xc0, !PT ;  /* 0xffffe00022007812 */ /* 0x000fe200078ec0ff */
[----:B------:R-:W-:Y:S01]  /*7dd0*/  FMUL R15, R24, R15 ;  /* 0x0000000f180f7220 */ /* 0x000fe20000400000 */
[----:B------:R-:W-:Y:S01]  /*7de0*/  LOP3.LUT R2, R35, 0xffffe000, RZ, 0xc0, !PT ;  /* 0xffffe00023027812 */ /* 0x000fe200078ec0ff */
[C---:B------:R-:W-:Y:S01]  /*7df0*/  FFMA R8, R26.reuse, R3, R8 ;  /* 0x000000031a087223 */ /* 0x040fe20000000008 */
[----:B------:R-:W-:Y:S01]  /*7e00*/  F2FP.TF32.F32.PACK_B R5, R5 ;  /* 0x00000005ff05723e */ /* 0x000fe200024050ff */
[C---:B------:R-:W-:Y:S01]  /*7e10*/  FFMA R9, R26.reuse, R16, R9 ;  /* 0x000000101a097223 */ /* 0x040fe20000000009 */
[----:B------:R-:W-:Y:S01]  /*7e20*/  F2FP.TF32.F32.PACK_B R6, R6 ;  /* 0x00000006ff06723e */ /* 0x000fe200024050ff */
[C---:B------:R-:W-:Y:S01]  /*7e30*/  FFMA R10, R26.reuse, R0, R10 ;  /* 0x000000001a0a7223 */ /* 0x040fe2000000000a */
[----:B------:R-:W-:Y:S01]  /*7e40*/  F2FP.TF32.F32.PACK_B R7, R7 ;  /* 0x00000007ff07723e */ /* 0x000fe200024050ff */
[----:B------:R-:W-:Y:S01]  /*7e50*/  FFMA R11, R26, R2, R15 ;  /* 0x000000021a0b7223 */ /* 0x000fe2000000000f */
[----:B------:R-:W-:Y:S01]  /*7e60*/  LOP3.LUT R0, R36, 0xffffe000, RZ, 0xc0, !PT ;  /* 0xffffe00024007812 */ /* 0x000fe200078ec0ff */
[----:B------:R-:W-:Y:S01]  /*7e70*/  FMUL R19, R24, R19 ;  /* 0x0000001318137220 */ /* 0x000fe20000400000 */
        /* <DEDUP_REMOVED lines=16> */
[----:B------:R-:W-:Y:S02]  /*7f80*/  F2FP.TF32.F32.PACK_B R15, R15 ;  /* 0x0000000fff0f723e */ /* 0x000fe400024050ff */
[----:B------:R-:W-:Y:S02]  /*7f90*/  LEA R0, R27, UR43, 0x3 ;  /* 0x0000002b1b007c11 */ /* 0x000fe4000f8e18ff */
[----:B------:R-:W-:Y:S01]  /*7fa0*/  @P6 SHF.L.U32 R2, R65, 0x1f, RZ ;  /* 0x0000001f41026819 */ /* 0x000fe200000006ff */
        /* <DEDUP_REMOVED lines=10> */
[----:B------:R-:W-:Y:S02]  /*8050*/  UIADD3 UR13, UPT, UPT, UR49, 0x10, URZ ;  /* 0x00000010310d7890 */ /* 0x000fe4000fffe0ff */
[----:B------:R-:W-:Y:S01]  /*8060*/  UIADD3 UR12, UPT, UPT, UR43, 0x2200, URZ ;  /* 0x000022002b0c7890 */ /* 0x000fe2000fffe0ff */
[----:B------:R-:W-:Y:S01]  /*8070*/  UMOV UR14, UR50 ;  /* 0x00000032000e7c82 */ /* 0x000fe20008000000 */
[----:B------:R-:W-:Y:S01]  /*8080*/  UMOV UR15, UR36 ;  /* 0x00000024000f7c82 */ /* 0x000fe20008000000 */
[----:B------:R-:W-:Y:S02]  /*8090*/  UIADD3 UR9, UPT, UPT, UR49, 0x50, URZ ;  /* 0x0000005031097890 */ /* 0x000fe4000fffe0ff */
[----:B------:R-:W-:Y:S01]  /*80a0*/  UIADD3 UR8, UPT, UPT, UR43, 0x3200, URZ ;  /* 0x000032002b087890 */ /* 0x000fe2000fffe0ff */
[----:B------:R-:W-:Y:S01]  /*80b0*/  UMOV UR10, UR50 ;  /* 0x00000032000a7c82 */ /* 0x000fe20008000000 */
[----:B------:R-:W-:Y:S01]  /*80c0*/  UMOV UR11, UR36 ;  /* 0x00000024000b7c82 */ /* 0x000fe20008000000 */
[----:B---3--:R-:W-:Y:S04]  /*80d0*/  UIADD3 UR4, UP0, UPT, UR6, 0x680, URZ ;  /* 0x0000068006047890 */ /* 0x008fe8000ff1e0ff */
[----:B------:R-:W-:Y:S09]  /*80e0*/  UIADD3.X UR5, UPT, UPT, URZ, UR7, URZ, UP0, !UPT ;  /* 0x00000007ff057290 */ /* 0x000ff200087fe4ff */
[----:B------:R3:W-:Y:S01]  /*80f0*/  UTMASTG.3D [UR12], [UR4] ;  /* 0x0000000c040073b5 */ /* 0x0007e20008010000 */
[----:B------:R3:W-:Y:S01]  /*8100*/  UTMASTG.3D [UR8], [UR4] ;  /* 0x00000008040073b5 */ /* 0x0007e20008010000 */
[----:B------:R0:W-:Y:S01]  /*8110*/  UTMACMDFLUSH ;  /* 0x00000000000079b7 */ /* 0x0001e20000000000 */
[----:B---3--:R-:W-:Y:S04]  /*8120*/  DEPBAR.LE SB0, 0x1 ;  /* 0x000080400000791a */ /* 0x008fe80000000000 */
.L_x_132:
[----:B------:R-:W-:Y:S05]  /*8130*/  BSYNC.RECONVERGENT B0 ;  /* 0x0000000000007941 */ /* 0x000fea0003800200 */
.L_x_131:
[----:B------:R-:W-:Y:S01]  /*8140*/  BAR.SYNC.DEFER_BLOCKING 0x1, 0x80 ;  /* 0x0042000000007b1d */ /* 0x000fe20000010000 */
[----:B------:R-:W-:Y:S04]  /*8150*/  UIADD3 UR4, UPT, UPT, UR46, 0x1, URZ ;  /* 0x000000012e047890 */ /* 0x000fe8000fffe0ff */
[----:B------:R-:W-:Y:S04]  /*8160*/  UISETP.NE.AND UP0, UPT, UR4, 0x4, UPT ;  /* 0x000000040400788c */ /* 0x000fe8000bf05270 */
[----:B------:R-:W-:Y:S01]  /*8170*/  USEL UR44, UR4, URZ, UP0 ;  /* 0x000000ff042c7287 */ /* 0x000fe20008000000 */
[----:B------:R3:W-:Y:S01]  /*8180*/  @P6 SYNCS.ARRIVE.TRANS64.RED.A1T0 RZ, [R21+URZ], RZ ;  /* 0x000000ff15ff69a7 */ /* 0x0007e200081004ff */
[----:B------:R-:W-:Y:S01]  /*8190*/  BSSY B1, `(.L_x_133) ;  /* 0x0000017000017945 */ /* 0x000fe20003800000 */
[----:B------:R-:W4:Y:S02]  /*81a0*/  @P6 SYNCS.PHASECHK.TRANS64.TRYWAIT P0, [R0+URZ+0x60], R2 ;  /* 0x00006002000065a7 */ /* 0x000f2400080011ff */
[----:B----4-:R-:W-:Y:S01]  /*81b0*/  @P6 SEL R73, RZ, 0x1, !P0 ;  /* 0x00000001ff496807 */ /* 0x010fe20004000000 */
[----:B---3--:R-:W-:Y:S06]  /*81c0*/  @!P6 BRA `(.L_x_134) ;  /* 0x00000000004ce947 */ /* 0x008fec0003800000 */
        /* <DEDUP_REMOVED lines=9> */
[----:B------:R-:W-:Y:S04]  /*8260*/  SHF.L.U32 R6, R65, 0x1f, RZ ;  /* 0x0000001f41067819 */ /* 0x000fe800000006ff */
[----:B------:R-:W1:Y:S02]  /*8270*/  SYNCS.PHASECHK.TRANS64.TRYWAIT P0, [R0+URZ+0x60], R6 ;  /* 0x00006006000075a7 */ /* 0x000e6400080011ff */
[----:B-1----:R-:W-:Y:S05]  /*8280*/  @!P0 BRA `(.L_x_137) ;  /* 0x0000002000a08947 */ /* 0x002fea0003800000 */
.L_x_136:
[----:B------:R-:W-:Y:S05]  /*8290*/  BSYNC B0 ;  /* 0x0000000000007941 */ /* 0x000fea0003800000 */
.L_x_135:
[----:B------:R-:W-:Y:S02]  /*82a0*/  ISETP.NE.AND P0, PT, R74, RZ, PT ;  /* 0x000000ff4a00720c */ /* 0x000fe40003f05270 */
[----:B------:R-:W-:Y:S11]  /*82b0*/  IADD3 R27, PT, PT, R27, 0x1, RZ ;  /* 0x000000011b1b7810 */ /* 0x000ff60007ffe0ff */
[----:B------:R3:W4:Y:S04]  /*82c0*/  @P0 LDS.128 R44, [R5] ;  /* 0x00000000052c0984 */ /* 0x0007280000000c00 */
[----:B------:R3:W1:Y:S04]  /*82d0*/  @P0 LDS.128 R40, [R4+0x10] ;  /* 0x0000100004280984 */ /* 0x0006680000000c00 */
[----:B------:R3:W1:Y:S04]  /*82e0*/  @P0 LDS.128 R32, [R3+0x20] ;  /* 0x0000200003200984 */ /* 0x0006680000000c00 */
[----:B------:R3:W1:Y:S02]  /*82f0*/  @P0 LDS.128 R36, [R2+0x30] ;  /* 0x0000300002240984 */ /* 0x0006640000000c00 */
.L_x_134:
[----:B------:R-:W-:Y:S05]  /*8300*/  BSYNC B1 ;  /* 0x0000000000017941 */ /* 0x000fea0003800000 */
.L_x_133:
[----:B-1----:R-:W-:Y:S05]  /*8310*/  VIADD R0, R25, 0x20 ;  /* 0x0000002019007836 */ /* 0x002fea0000000000 */
[----:B------:R-:W-:Y:S04]  /*8320*/  SHF.R.U32.HI R0, RZ, 0x15, R0 ;  /* 0x00000015ff007819 */ /* 0x000fe80000011600 */
[----:B------:R-:W-:Y:S11]  /*8330*/  LOP3.LUT P0, RZ, R0, 0x3, R57, 0x48, !PT ;  /* 0x0000000300ff7812 */ /* 0x000ff60007804839 */
[----:B------:R-:W-:Y:S02]  /*8340*/  @!UPT UIADD3 URZ, UPT, UPT, URZ, URZ, URZ ;  /* 0x000000fffffff290 */ /* 0x000fe4000fffe0ff */
[----:B------:R-:W-:Y:S05]  /*8350*/  @!P0 BRA `(.L_x_138) ;  /* 0x0000000000408947 */ /* 0x000fea0003800000 */
[----:B------:R-:W1:Y:S01]  /*8360*/  LDCU.64 UR8, c[0x4][0x70] ;  /* 0x01000e00ff0877ac */ /* 0x000e620008000a00 */
[----:B---3--:R-:W-:Y:S01]  /*8370*/  MOV R3, 0x0 ;  /* 0x0000000000037802 */ /* 0x008fe20000000f00 */
[----:B------:R-:W-:Y:S02]  /*8380*/  HFMA2 R12, -RZ, RZ, 0, 5.9604644775390625e-08 ;  /* 0x00000001ff0c7431 */ /* 0x000fe400000001ff */
[----:B------:R-:W-:Y:S02]  /*8390*/  IMAD.MOV.U32 R8, RZ, RZ, 0x192 ;  /* 0x00000192ff087424 */ /* 0x000fe400078e00ff */
[----:B------:R-:W-:Y:S01]  /*83a0*/  IMAD.MOV.U32 R13, RZ, RZ, RZ ;  /* 0x000000ffff0d7224 */ /* 0x000fe200078e00ff */
[----:B------:R-:W3:Y:S01]  /*83b0*/  LDCU.64 UR6, c[0x4][0x78] ;  /* 0x01000f00ff0677ac */ /* 0x000ee20008000a00 */
[----:B------:R-:W2:Y:S01]  /*83c0*/  LDC.64 R2, c[0x4][R3] ;  /* 0x0100000003027b82 */ /* 0x000ea20000000a00 */
        /* <DEDUP_REMOVED lines=9> */
.L_x_138:
[----:B------:R-:W-:Y:S01]  /*8460*/  ISETP.NE.AND P6, PT, R71, RZ, PT ;  /* 0x000000ff4700720c */ /* 0x000fe20003fc5270 */
[----:B------:R-:W-:Y:S05]  /*8470*/  WARPSYNC.ALL ;  /* 0x0000000000007948 */ /* 0x000fea0003800000 */
[----:B------:R-:W-:Y:S01]  /*8480*/  R2UR UR4, R25 ;  /* 0x00000000190472ca */ /* 0x000fe200000e0000 */
[----:B------:R-:W-:Y:S01]  /*8490*/  IMAD.U32 R0, RZ, RZ, UR44 ;  /* 0x0000002cff007e24 */ /* 0x000fe2000f8e00ff */
[----:B----4-:R-:W-:Y:S01]  /*84a0*/  LOP3.LUT R20, R44, 0xffffe000, RZ, 0xc0, !PT ;  /* 0xffffe0002c147812 */ /* 0x010fe200078ec0ff */
[----:B------:R-:W-:Y:S01]  /*84b0*/  IMAD.U32 R21, RZ, RZ, UR52 ;  /* 0x00000034ff157e24 */ /* 0x000fe2000f8e00ff */
[----:B------:R-:W-:Y:S01]  /*84c0*/  ISETP.NE.AND P0, PT, R70, RZ, PT ;  /* 0x000000ff4600720c */ /* 0x000fe20003f05270 */
[----:B------:R-:W-:Y:S02]  /*84d0*/  BSSY.RECONVERGENT B0, `(.L_x_139) ;  /* 0x0000061000007945 */ /* 0x000fe40003800200 */
[----:B------:R-:W-:Y:S05]  /*84e0*/  @P6 LEA R0, R0, UR43, 0x3 ;  /* 0x0000002b00006c11 */ /* 0x000fea000f8e18ff */
[----:B------:R-:W-:Y:S01]  /*84f0*/  @P6 VIADD R0, R0, 0x80 ;  /* 0x0000008000006836 */ /* 0x000fe20000000000 */
[----:B---3--:R-:W1:Y:S04]  /*8500*/  LDTM.x16 R4, tmem[UR4+0x20] ;  /* 0x00002004000479ee */ /* 0x008e680008240000 */
        /* <DEDUP_REMOVED lines=93> */
.L_x_140:
[----:B------:R-:W-:Y:S05]  /*8ae0*/  BSYNC.RECONVERGENT B0 ;  /* 0x0000000000007941 */ /* 0x000fea0003800200 */
.L_x_139:
        /* <DEDUP_REMOVED lines=21> */
.L_x_144:
[----:B------:R-:W-:Y:S05]  /*8c40*/  BSYNC B0 ;  /* 0x0000000000007941 */ /* 0x000fea0003800000 */
.L_x_143:
[----:B------:R-:W-:Y:S11]  /*8c50*/  ISETP.NE.AND P0, PT, R74, RZ, PT ;  /* 0x000000ff4a00720c */ /* 0x000ff60003f05270 */
[----:B------:R-:W-:Y:S02]  /*8c60*/  @!UPT UIADD3 URZ, UPT, UPT, URZ, URZ, URZ ;  /* 0x000000fffffff290 */ /* 0x000fe4000fffe0ff */
[----:B------:R3:W4:Y:S04]  /*8c70*/  @P0 LDS.128 R44, [R4] ;  /* 0x00000000042c0984 */ /* 0x0007280000000c00 */
[----:B------:R3:W1:Y:S04]  /*8c80*/  @P0 LDS.128 R40, [R3+0x10] ;  /* 0x0000100003280984 */ /* 0x0006680000000c00 */
[----:B------:R3:W1:Y:S04]  /*8c90*/  @P0 LDS.128 R32, [R2+0x20] ;  /* 0x0000200002200984 */ /* 0x0006680000000c00 */
[----:B------:R3:W1:Y:S02]  /*8ca0*/  @P0 LDS.128 R36, [R27+0x30] ;  /* 0x000030001b240984 */ /* 0x0006640000000c00 */
.L_x_142:
[----:B------:R-:W-:Y:S05]  /*8cb0*/  BSYNC B1 ;  /* 0x0000000000017941 */ /* 0x000fea0003800000 */
.L_x_141:
        /* <DEDUP_REMOVED lines=21> */
.L_x_146:
[----:B------:R-:W-:Y:S01]  /*8e10*/  ISETP.NE.AND P0, PT, R70, RZ, PT ;  /* 0x000000ff4600720c */ /* 0x000fe20003f05270 */
[----:B------:R-:W-:Y:S05]  /*8e20*/  WARPSYNC.ALL ;  /* 0x0000000000007948 */ /* 0x000fea0003800000 */
[----:B------:R-:W-:Y:S01]  /*8e30*/  R2UR UR4, R25 ;  /* 0x00000000190472ca */ /* 0x000fe200000e0000 */
[----:B------:R-:W-:Y:S01]  /*8e40*/  VIADD R72, R72, 0xf0 ;  /* 0x000000f048487836 */ /* 0x000fe20000000000 */
[----:B----4-:R-:W-:Y:S01]  /*8e50*/  LOP3.LUT R0, R44, 0xffffe000, RZ, 0xc0, !PT ;  /* 0xffffe0002c007812 */ /* 0x010fe200078ec0ff */
[----:B------:R-:W-:Y:S01]  /*8e60*/  BSSY.RECONVERGENT B0, `(.L_x_147) ;  /* 0x000005f000007945 */ /* 0x000fe20003800200 */
[----:B---3--:R-:W-:Y:S02]  /*8e70*/  LOP3.LUT R2, R45, 0xffffe000, RZ, 0xc0, !PT ;  /* 0xffffe0002d027812 */ /* 0x008fe400078ec0ff */
[----:B------:R-:W-:Y:S02]  /*8e80*/  LOP3.LUT R3, R46, 0xffffe000, RZ, 0xc0, !PT ;  /* 0xffffe0002e037812 */ /* 0x000fe400078ec0ff */
[----:B------:R-:W-:Y:S02]  /*8e90*/  LOP3.LUT R20, R47, 0xffffe000, RZ, 0xc0, !PT ;  /* 0xffffe0002f147812 */ /* 0x000fe400078ec0ff */
[----:B------:R-:W-:Y:S02]  /*8ea0*/  LOP3.LUT R21, R40, 0xffffe000, RZ, 0xc0, !PT ;  /* 0xffffe00028157812 */ /* 0x000fe400078ec0ff */
[----:B------:R-:W-:Y:S01]  /*8eb0*/  LOP3.LUT R25, R41, 0xffffe000, RZ, 0xc0, !PT ;  /* 0xffffe00029197812 */ /* 0x000fe200078ec0ff */
[----:B------:R-:W1:Y:S01]  /*8ec0*/  LDTM.x16 R4, tmem[UR4+0x30] ;  /* 0x00003004000479ee */ /* 0x000e620008240000 */
[----:B------:R-:W-:Y:S01]  /*8ed0*/  LOP3.LUT R27, R42, 0xffffe000, RZ, 0xc0, !PT ;  /* 0xffffe0002a1b7812 */ /* 0x000fe200078ec0ff */
[----:B------:R-:W-:Y:S01]  /*8ee0*/  NOP ;  /* 0x0000000000007918 */ /* 0x000fe20000000000 */
[----:B------:R-:W-:Y:S02]  /*8ef0*/  LOP3.LUT R28, R43, 0xffffe000, RZ, 0xc0, !PT ;  /* 0xffffe0002b1c7812 */ /* 0x000fe400078ec0ff */
[----:B------:R-:W-:Y:S02]  /*8f00*/  LOP3.LUT R72, R72, 0xfefffff8, RZ, 0xc0, !PT ;  /* 0xfefffff848487812 */ /* 0x000fe400078ec0ff */
[----:B------:R-:W-:Y:S02]  /*8f10*/  LOP3.LUT R29, R32, 0xffffe000, RZ, 0xc0, !PT ;  /* 0xffffe000201d7812 */ /* 0x000fe400078ec0ff */
[----:B------:R-:W-:Y:S01]  /*8f20*/  LOP3.LUT R30, R33, 0xffffe000, RZ, 0xc0, !PT ;  /* 0xffffe000211e7812 */ /* 0x000fe200078ec0ff */
[----:B-1----:R1:W-:Y:S01]  /*8f30*/  SYNCS.ARRIVE.TRANS64.RED.A1T0 RZ, [R72+URZ], RZ ;  /* 0x000000ff48ff79a7 */ /* 0x0023e200081004ff */
[----:B------:R-:W-:Y:S02]  /*8f40*/  LOP3.LUT R31, R34, 0xffffe000, RZ, 0xc0, !PT ;  /* 0xffffe000221f7812 */ /* 0x000fe400078ec0ff */
[----:B------:R-:W-:Y:S02]  /*8f50*/  LOP3.LUT R32, R35, 0xffffe000, RZ, 0xc0, !PT ;  /* 0xffffe00023207812 */ /* 0x000fe400078ec0ff */
[----:B------:R-:W-:Y:S02]  /*8f60*/  LOP3.LUT R33, R36, 0xffffe000, RZ, 0xc0, !PT ;  /* 0xffffe00024217812 */ /* 0x000fe400078ec0ff */
[----:B------:R-:W-:Y:S02]  /*8f70*/  LOP3.LUT R34, R37, 0xffffe000, RZ, 0xc0, !PT ;  /* 0xffffe00025227812 */ /* 0x000fe400078ec0ff */
[----:B------:R-:W-:Y:S02]  /*8f80*/  LOP3.LUT R35, R38, 0xffffe000, RZ, 0xc0, !PT ;  /* 0xffffe00026237812 */ /* 0x000fe400078ec0ff */
[----:B------:R-:W-:Y:S01]  /*8f90*/  LOP3.LUT R36, R39, 0xffffe000, RZ, 0xc0, !PT ;  /* 0xffffe00027247812 */ /* 0x000fe200078ec0ff */
[C---:B------:R-:W-:Y:S01]  /*8fa0*/  FMUL R4, R24.reuse, R4 ;  /* 0x0000000418047220 */ /* 0x040fe20000400000 */
[C---:B------:R-:W-:Y:S01]  /*8fb0*/  FMUL R5, R24.reuse, R5 ;  /* 0x0000000518057220 */ /* 0x040fe20000400000 */
[C---:B------:R-:W-:Y:S01]  /*8fc0*/  FMUL R6, R24.reuse, R6 ;  /* 0x0000000618067220 */ /* 0x040fe20000400000 */
[----:B------:R-:W-:Y:S01]  /*8fd0*/  FMUL R7, R24, R7 ;  /* 0x0000000718077220 */ /* 0x000fe20000400000 */
[C---:B------:R-:W-:Y:S01]  /*8fe0*/  FFMA R4, R26.reuse, R0, R4 ;  /* 0x000000001a047223 */ /* 0x040fe20000000004 */
[C---:B------:R-:W-:Y:S01]  /*8ff0*/  FFMA R5, R26.reuse, R2, R5 ;  /* 0x000000021a057223 */ /* 0x040fe20000000005 */
[C---:B------:R-:W-:Y:S01]  /*9000*/  FFMA R6, R26.reuse, R3, R6 ;  /* 0x000000031a067223 */ /* 0x040fe20000000006 */
[----:B------:R-:W-:Y:S01]  /*9010*/  FFMA R7, R26, R20, R7 ;  /* 0x000000141a077223 */ /* 0x000fe20000000007 */
[C---:B------:R-:W-:Y:S01]  /*9020*/  FMUL R8, R24.reuse, R8 ;  /* 0x0000000818087220 */ /* 0x040fe20000400000 */
[C---:B------:R-:W-:Y:S01]  /*9030*/  FMUL R9, R24.reuse, R9 ;  /* 0x0000000918097220 */ /* 0x040fe20000400000 */
[C---:B------:R-:W-:Y:S01]  /*9040*/  FMUL R10, R24.reuse, R10 ;  /* 0x0000000a180a7220 */ /* 0x040fe20000400000 */
[----:B------:R-:W-:Y:S01]  /*9050*/  FMUL R11, R24, R11 ;  /* 0x0000000b180b7220 */ /* 0x000fe20000400000 */
[----:B------:R-:W-:Y:S01]  /*9060*/  F2FP.TF32.F32.PACK_B R4, R4 ;  /* 0x00000004ff04723e */ /* 0x000fe200024050ff */
[C---:B------:R-:W-:Y:S01]  /*9070*/  FFMA R8, R26.reuse, R21, R8 ;  /* 0x000000151a087223 */ /* 0x040fe20000000008 */
[----:B------:R-:W-:Y:S01]  /*9080*/  F2FP.TF32.F32.PACK_B R5, R5 ;  /* 0x00000005ff05723e */ /* 0x000fe200024050ff */
[C---:B------:R-:W-:Y:S01]  /*9090*/  FFMA R9, R26.reuse, R25, R9 ;  /* 0x000000191a097223 */ /* 0x040fe20000000009 */
[----:B------:R-:W-:Y:S01]  /*90a0*/  F2FP.TF32.F32.PACK_B R6, R6 ;  /* 0x00000006ff06723e */ /* 0x000fe200024050ff */
[C---:B------:R-:W-:Y:S01]  /*90b0*/  FFMA R10, R26.reuse, R27, R10 ;  /* 0x0000001b1a0a7223 */ /* 0x040fe2000000000a */
[----:B------:R-:W-:Y:S01]  /*90c0*/  F2FP.TF32.F32.PACK_B R7, R7 ;  /* 0x00000007ff07723e */ /* 0x000fe200024050ff */
[----:B------:R-:W-:Y:S01]  /*90d0*/  FFMA R11, R26, R28, R11 ;  /* 0x0000001c1a0b7223 */ /* 0x000fe2000000000b */
[C---:B------:R-:W-:Y:S01]  /*90e0*/  FMUL R12, R24.reuse, R12 ;  /* 0x0000000c180c7220 */ /* 0x040fe20000400000 */
[----:B------:R-:W-:Y:S01]  /*90f0*/  F2FP.TF32.F32.PACK_B R8, R8 ;  /* 0x00000008ff08723e */ /* 0x000fe200024050ff */
[C---:B------:R-:W-:Y:S01]  /*9100*/  FMUL R13, R24.reuse, R13 ;  /* 0x0000000d180d7220 */ /* 0x040fe20000400000 */
[----:B------:R1:W-:Y:S01]  /*9110*/  STS.128 [R68+0x6000], R4 ;  /* 0x0060000444007388 */ /* 0x0003e20000000c00 */
        /* <DEDUP_REMOVED lines=8> */
[----:B------:R-:W-:Y:S01]  /*91a0*/  FFMA R15, R26, R32, R15 ;  /* 0x000000201a0f7223 */ /* 0x000fe2000000000f */
[C---:B------:R-:W-:Y:S01]  /*91b0*/  FMUL R16, R24.reuse, R16 ;  /* 0x0000001018107220 */ /* 0x040fe20000400000 */
[----:B------:R-:W-:Y:S01]  /*91c0*/  F2FP.TF32.F32.PACK_B R12, R12 ;  /* 0x0000000cff0c723e */ /* 0x000fe200024050ff */
[----:B------:R1:W-:Y:S01]  /*91d0*/  STS.128 [R67+0x6010], R8 ;  /* 0x0060100843007388 */ /* 0x0003e20000000c00 */
        /* <DEDUP_REMOVED lines=10> */
[----:B------:R-:W-:Y:S02]  /*9280*/  F2FP.TF32.F32.PACK_B R16, R16 ;  /* 0x00000010ff10723e */ /* 0x000fe400024050ff */
[----:B------:R1:W-:Y:S01]  /*9290*/  STS.128 [R66+0x6020], R12 ;  /* 0x0060200c42007388 */ /* 0x0003e20000000c00 */
[----:B------:R-:W-:Y:S02]  /*92a0*/  F2FP.TF32.F32.PACK_B R17, R17 ;  /* 0x00000011ff11723e */ /* 0x000fe400024050ff */
        /* <DEDUP_REMOVED lines=26> */
.L_x_148:
[----:B------:R-:W-:Y:S05]  /*9450*/  BSYNC.RECONVERGENT B0 ;  /* 0x0000000000007941 */ /* 0x000fea0003800200 */
.L_x_147:
[----:B------:R-:W-:Y:S01]  /*9460*/  BAR.SYNC.DEFER_BLOCKING 0x1, 0x80 ;  /* 0x0042000000007b1d */ /* 0x000fe20000010000 */
[----:B------:R-:W-:Y:S01]  /*9470*/  UISETP.NE.AND UP0, UPT, UR47, -0x4, UPT ;  /* 0xfffffffc2f00788c */ /* 0x000fe2000bf05270 */
[----:B------:R-:W-:Y:S08]  /*9480*/  IADD3 R22, PT, PT, R22, 0x1, RZ ;  /* 0x0000000116167810 */ /* 0x000ff00007ffe0ff */
[----:B------:R-:W-:Y:S05]  /*9490*/  BRA.U !UP0, `(.L_x_149) ;  /* 0x0000000108287547 */ /* 0x000fea000b800000 */
[----:B------:R-:W-:Y:S01]  /*94a0*/  ISETP.NE.AND P0, PT, R71, RZ, PT ;  /* 0x000000ff4700720c */ /* 0x000fe20003f05270 */
[----:B------:R-:W-:Y:S01]  /*94b0*/  IMAD.U32 R2, RZ, RZ, UR46 ;  /* 0x0000002eff027e24 */ /* 0x000fe2000f8e00ff */
[----:B------:R-:W-:Y:S01]  /*94c0*/  UIADD3 UR4, UPT, UPT, UR46, 0x1, URZ ;  /* 0x000000012e047890 */ /* 0x000fe2000fffe0ff */
[----:B------:R-:W-:Y:S03]  /*94d0*/  IMAD.U32 R0, RZ, RZ, UR52 ;  /* 0x00000034ff007e24 */ /* 0x000fe6000f8e00ff */
[----:B------:R-:W-:Y:S04]  /*94e0*/  UISETP.NE.AND UP0, UPT, UR4, 0x4, UPT ;  /* 0x000000040400788c */ /* 0x000fe8000bf05270 */
[----:B------:R-:W-:Y:S03]  /*94f0*/  USEL UR46, UR4, URZ, UP0 ;  /* 0x000000ff042e7287 */ /* 0x000fe60008000000 */
[----:B------:R-:W-:Y:S05]  /*9500*/  @P0 LEA R2, R2, UR43, 0x3 ;  /* 0x0000002b02020c11 */ /* 0x000fea000f8e18ff */
[----:B------:R-:W-:Y:S05]  /*9510*/  @P0 VIADD R2, R2, 0x80 ;  /* 0x0000008002020836 */ /* 0x000fea0000000000 */
[----:B------:R-:W-:Y:S04]  /*9520*/  @P0 PRMT R0, R0, 0x654, R2 ;  /* 0x0000065400000816 */ /* 0x000fe80000000002 */
[----:B------:R3:W-:Y:S03]  /*9530*/  @P0 SYNCS.ARRIVE.TRANS64.RED.A1T0 RZ, [R0+URZ], RZ ;  /* 0x000000ff00ff09a7 */ /* 0x0007e600081004ff */
.L_x_149:
[----:B------:R-:W-:Y:S01]  /*9540*/  R2UR UR4, R58 ;  /* 0x000000003a0472ca */ /* 0x000fe200000e0000 */
[----:B------:R-:W-:Y:S01]  /*9550*/  UISETP.NE.AND UP0, UPT, UR62, URZ, UPT ;  /* 0x000000ff3e00728c */ /* 0x000fe2000bf05270 */
[----:B------:R-:W-:Y:S01]  /*9560*/  ISETP.NE.AND P0, PT, R61, 0x2, PT ;  /* 0x000000023d00780c */ /* 0x000fe20003f05270 */
[----:B------:R-:W-:Y:S01]  /*9570*/  UIADD3 UR20, UPT, UPT, UR38, UR63, URZ ;  /* 0x0000003f26147290 */ /* 0x000fe2000fffe0ff */
[----:B------:R-:W-:Y:S01]  /*9580*/  ISETP.NE.AND P1, PT, R22, 0x4, PT ;  /* 0x000000041600780c */ /* 0x000fe20003f25270 */
[----:B------:R-:W-:Y:S01]  /*9590*/  UIADD3 UR47, UPT, UPT, UR47, 0x4, URZ ;  /* 0x000000042f2f7890 */ /* 0x000fe2000fffe0ff */
[----:B------:R-:W-:Y:S01]  /*95a0*/  SEL R2, RZ, 0x1, P0 ;  /* 0x00000001ff027807 */ /* 0x000fe20000000000 */
[----:B------:R-:W-:Y:S01]  /*95b0*/  UMOV UR36, UR61 ;  /* 0x0000003d00247c82 */ /* 0x000fe20008000000 */
[----:B---3--:R-:W-:Y:S02]  /*95c0*/  SEL R0, RZ, 0x1, P1 ;  /* 0x00000001ff007807 */ /* 0x008fe40000800000 */
[----:B------:R-:W-:Y:S02]  /*95d0*/  LOP3.LUT R63, R63, R2, RZ, 0x3c, !PT ;  /* 0x000000023f3f7212 */ /* 0x000fe400078e3cff */
[----:B------:R-:W-:Y:S01]  /*95e0*/  LOP3.LUT R64, R64, R0, RZ, 0x3c, !PT ;  /* 0x0000000040407212 */ /* 0x000fe200078e3cff */
[----:B------:R-:W-:Y:S01]  /*95f0*/  UIADD3 UR24, UPT, UPT, UR37, UR4, URZ ;  /* 0x0000000425187290 */ /* 0x000fe2000fffe0ff */
[----:B------:R-:W-:Y:S02]  /*9600*/  SEL R61, R61, RZ, P0 ;  /* 0x000000ff3d3d7207 */ /* 0x000fe40000000000 */
[----:B------:R-:W-:Y:S01]  /*9610*/  SEL R22, R22, RZ, P1 ;  /* 0x000000ff16167207 */ /* 0x000fe20000800000 */
[----:B------:R-:W-:Y:S08]  /*9620*/  BRA.U UP0, `(.L_x_150) ;  /* 0xffffffc900ac7547 */ /* 0x000ff0000b83ffff */
[----:B------:R-:W3:Y:S01]  /*9630*/  LDCU.64 UR4, c[0x0][0x888] ;  /* 0x00011100ff0477ac */ /* 0x000ee20008000a00 */
[----:B------:R-:W4:Y:S01]  /*9640*/  LDCU.64 UR6, c[0x0][0x890] ;  /* 0x00011200ff0677ac */ /* 0x000f220008000a00 */
[----:B---3--:R-:W-:Y:S02]  /*9650*/  ISETP.NE.U32.AND P2, PT, RZ, UR4, PT ;  /* 0x00000004ff007c0c */ /* 0x008fe4000bf45070 */
[----:B----4-:R-:W-:Y:S02]  /*9660*/  ISETP.NE.U32.AND P1, PT, RZ, UR6, PT ;  /* 0x00000006ff007c0c */ /* 0x010fe4000bf25070 */
[----:B------:R-:W-:Y:S02]  /*9670*/  ISETP.NE.AND.EX P2, PT, RZ, UR5, PT, P2 ;  /* 0x00000005ff007c0c */ /* 0x000fe4000bf45320 */
[----:B------:R-:W-:-:S13]  /*9680*/  ISETP.NE.AND.EX P0, PT, RZ, UR7, PT, P1 ;  /* 0x00000007ff007c0c */ /* 0x000fda000bf05310 */
[----:B------:R-:W-:Y:S05]  /*9690*/  @P2 BRA P0, `(.L_x_151) ;  /* 0x00000000003c2947 */ /* 0x000fea0000000000 */
[----:B------:R-:W-:-:S13]  /*96a0*/  ISETP.NE.AND.EX P1, PT, RZ, UR7, PT, P1 ;  /* 0x00000007ff007c0c */ /* 0x000fda000bf25310 */
[----:B------:R-:W-:Y:S05]  /*96b0*/  @P1 BRA `(.L_x_152) ;  /* 0x00000000000c1947 */ /* 0x000fea0003800000 */
[----:B------:R-:W-:-:S13]  /*96c0*/  FSETP.NEU.AND P0, PT, R26, RZ, PT ;  /* 0x000000ff1a00720b */ /* 0x000fda0003f0d000 */
[----:B------:R-:W-:Y:S05]  /*96d0*/  @!P0 EXIT ;  /* 0x000000000000894d */ /* 0x000fea0003800000 */
[----:B------:R-:W-:Y:S05]  /*96e0*/  BRA `(.L_x_151) ;  /* 0x0000000000287947 */ /* 0x000fea0003800000 */
.L_x_152:
[----:B------:R-:W-:Y:S01]  /*96f0*/  ISETP.NE.AND P0, PT, R60, RZ, PT ;  /* 0x000000ff3c00720c */ /* 0x000fe20003f05270 */
[----:B------:R-:W-:-:S12]  /*9700*/  BSSY.RECONVERGENT B0, `(.L_x_151) ;  /* 0x0000008000007945 */ /* 0x000fd80003800200 */
[----:B------:R-:W-:Y:S05]  /*9710*/  @P0 BRA `(.L_x_153) ;  /* 0x0000000000100947 */ /* 0x000fea0003800000 */
[----:B------:R-:W-:-:S04]  /*9720*/  ISETP.NE.U32.AND P0, PT, RZ, UR4, PT ;  /* 0x00000004ff007c0c */ /* 0x000fc8000bf05070 */
[----:B------:R-:W-:-:S13]  /*9730*/  ISETP.NE.AND.EX P0, PT, RZ, UR5, PT, P0 ;  /* 0x00000005ff007c0c */ /* 0x000fda000bf05300 */
[----:B------:R-:W-:Y:S05]  /*9740*/  @!P0 EXIT ;  /* 0x000000000000894d */ /* 0x000fea0003800000 */
[----:B------:R-:W-:Y:S05]  /*9750*/  BRA `(.L_x_154) ;  /* 0x0000000000087947 */ /* 0x000fea0003800000 */
.L_x_153:
[----:B------:R-:W-:-:S13]  /*9760*/  FSETP.NEU.AND P0, PT, R26, RZ, PT ;  /* 0x000000ff1a00720b */ /* 0x000fda0003f0d000 */
[----:B------:R-:W-:Y:S05]  /*9770*/  @!P0 EXIT ;  /* 0x000000000000894d */ /* 0x000fea0003800000 */
.L_x_154:
[----:B------:R-:W-:Y:S05]  /*9780*/  BSYNC.RECONVERGENT B0 ;  /* 0x0000000000007941 */ /* 0x000fea0003800200 */
.L_x_151:
[----:B------:R-:W-:Y:S01]  /*9790*/  ULEA UR6, UR46, UR43, 0x3 ;  /* 0x0000002b2e067291 */ /* 0x000fe2000f8e18ff */
[----:B------:R-:W-:-:S04]  /*97a0*/  DEPBAR.LE SB0, 0x0 ;  /* 0x000080000000791a */ /* 0x000fc80000000000 */
[----:B------:R-:W-:-:S04]  /*97b0*/  UIADD3 UR6, UPT, UPT, UR6, 0x80, URZ ;  /* 0x0000008006067890 */ /* 0x000fc8000fffe0ff */
[----:B------:R-:W-:-:S09]  /*97c0*/  UPRMT UR6, UR52, 0x654, UR6 ;  /* 0x0000065434067896 */ /* 0x000fd20008000006 */
[----:B------:R-:W-:Y:S01]  /*97d0*/  SYNCS.ARRIVE.TRANS64.RED.A1T0 RZ, [UR6], RZ ;  /* 0x000000ffffff79a7 */ /* 0x000fe20008100406 */
[----:B------:R-:W-:Y:S05]  /*97e0*/  EXIT ;  /* 0x000000000000794d */ /* 0x000fea0003800000 */
.L_x_24:
[----:B---3--:R3:W4:Y:S02]  /*97f0*/  SYNCS.PHASECHK.TRANS64.TRYWAIT P0, [R0+URZ+0x120], R2 ;  /* 0x00012002000075a7 */ /* 0x00872400080011ff */
[----:B----4-:R-:W-:Y:S05]  /*9800*/  @!P0 NANOSLEEP.SYNCS 0x989680 ;  /* 0x009896800000895d */ /* 0x010fea0003900000 */
[----:B------:R-:W4:Y:S02]  /*9810*/  @!P0 SYNCS.PHASECHK.TRANS64 P0, [R0+URZ+0x120], R2 ;  /* 0x00012002000085a7 */ /* 0x000f2400080010ff */
[----:B----4-:R-:W-:Y:S05]  /*9820*/  @!P0 BRA `(.L_x_24) ;  /* 0xfffffffc00f08947 */ /* 0x010fea000383ffff */
[----:B------:R-:W-:Y:S05]  /*9830*/  BRA `(.L_x_155) ;  /* 0xffffff8000e87947 */ /* 0x000fea000383ffff */
.L_x_27:
[----:B--2---:R-:W-:-:S07]  /*9840*/  MOV R0, UR5 ;  /* 0x0000000500007c02 */ /* 0x004fce0008000f00 */
.L_x_156:
[----:B--2---:R2:W3:Y:S02]  /*9850*/  SYNCS.PHASECHK.TRANS64.TRYWAIT P0, [R0+URZ+0x30], R3 ;  /* 0x00003003000075a7 */ /* 0x0044e400080011ff */
[----:B---3--:R-:W-:Y:S05]  /*9860*/  @!P0 NANOSLEEP.SYNCS 0x989680 ;  /* 0x009896800000895d */ /* 0x008fea0003900000 */
[----:B------:R-:W3:Y:S02]  /*9870*/  @!P0 SYNCS.PHASECHK.TRANS64 P0, [R0+URZ+0x30], R3 ;  /* 0x00003003000085a7 */ /* 0x000ee400080010ff */
[----:B---3--:R-:W-:Y:S05]  /*9880*/  @!P0 BRA `(.L_x_156) ;  /* 0xfffffffc00f08947 */ /* 0x008fea000383ffff */
[----:B------:R-:W-:Y:S05]  /*9890*/  BRA `(.L_x_26) ;  /* 0xffffff8400407947 */ /* 0x000fea000383ffff */
.L_x_36:
[----:B-1----:R-:W-:-:S07]  /*98a0*/  MOV R0, UR6 ;  /* 0x0000000600007c02 */ /* 0x002fce0008000f00 */
.L_x_157:
[----:B-1----:R1:W2:Y:S02]  /*98b0*/  SYNCS.PHASECHK.TRANS64.TRYWAIT P0, [R0+URZ+0x30], R3 ;  /* 0x00003003000075a7 */ /* 0x0022a400080011ff */
[----:B--2---:R-:W-:Y:S05]  /*98c0*/  @!P0 NANOSLEEP.SYNCS 0x989680 ;  /* 0x009896800000895d */ /* 0x004fea0003900000 */
[----:B------:R-:W2:Y:S02]  /*98d0*/  @!P0 SYNCS.PHASECHK.TRANS64 P0, [R0+URZ+0x30], R3 ;  /* 0x00003003000085a7 */ /* 0x000ea400080010ff */
[----:B--2---:R-:W-:Y:S05]  /*98e0*/  @!P0 BRA `(.L_x_157) ;  /* 0xfffffffc00f08947 */ /* 0x004fea000383ffff */
[----:B------:R-:W-:Y:S05]  /*98f0*/  BRA `(.L_x_35) ;  /* 0xffffff8800547947 */ /* 0x000fea000383ffff */
.L_x_43:
[----:B-1----:R1:W4:Y:S02]  /*9900*/  SYNCS.PHASECHK.TRANS64.TRYWAIT P0, [R3+URZ+0xb0], R0 ;  /* 0x0000b000030075a7 */ /* 0x00232400080011ff */
[----:B----4-:R-:W-:Y:S05]  /*9910*/  @!P0 NANOSLEEP.SYNCS 0x989680 ;  /* 0x009896800000895d */ /* 0x010fea0003900000 */
[----:B------:R-:W4:Y:S02]  /*9920*/  @!P0 SYNCS.PHASECHK.TRANS64 P0, [R3+URZ+0xb0], R0 ;  /* 0x0000b000030085a7 */ /* 0x000f2400080010ff */
[----:B----4-:R-:W-:Y:S05]  /*9930*/  @!P0 BRA `(.L_x_43) ;  /* 0xfffffffc00f08947 */ /* 0x010fea000383ffff */
[----:B------:R-:W-:Y:S05]  /*9940*/  BRA `(.L_x_158) ;  /* 0xffffff8c00487947 */ /* 0x000fea000383ffff */
.L_x_47:
[----:B------:R-:W-:-:S07]  /*9950*/  MOV R0, UR4 ;  /* 0x0000000400007c02 */ /* 0x000fce0008000f00 */
.L_x_159:
[----:B-1----:R1:W2:Y:S02]  /*9960*/  SYNCS.PHASECHK.TRANS64.TRYWAIT P0, [R0+URZ], R2 ;  /* 0x00000002000075a7 */ /* 0x0022a400080011ff */
[----:B--2---:R-:W-:Y:S05]  /*9970*/  @!P0 NANOSLEEP.SYNCS 0x989680 ;  /* 0x009896800000895d */ /* 0x004fea0003900000 */
[----:B------:R-:W2:Y:S02]  /*9980*/  @!P0 SYNCS.PHASECHK.TRANS64 P0, [R0+URZ], R2 ;  /* 0x00000002000085a7 */ /* 0x000ea400080010ff */
[----:B--2---:R-:W-:Y:S05]  /*9990*/  @!P0 BRA `(.L_x_159) ;  /* 0xfffffffc00f08947 */ /* 0x004fea000383ffff */
[----:B------:R-:W-:Y:S05]  /*99a0*/  BRA `(.L_x_160) ;  /* 0xffffff9000f07947 */ /* 0x000fea000383ffff */
.L_x_48:
[----:B------:R-:W-:-:S07]  /*99b0*/  MOV R0, UR5 ;  /* 0x0000000500007c02 */ /* 0x000fce0008000f00 */
.L_x_161:
[----:B-1----:R1:W2:Y:S02]  /*99c0*/  SYNCS.PHASECHK.TRANS64.TRYWAIT P0, [R0+URZ], R3 ;  /* 0x00000003000075a7 */ /* 0x0022a400080011ff */
[----:B--2---:R-:W-:Y:S05]  /*99d0*/  @!P0 NANOSLEEP.SYNCS 0x989680 ;  /* 0x009896800000895d */ /* 0x004fea0003900000 */
[----:B------:R-:W2:Y:S02]  /*99e0*/  @!P0 SYNCS.PHASECHK.TRANS64 P0, [R0+URZ], R3 ;  /* 0x00000003000085a7 */ /* 0x000ea400080010ff */
[----:B--2---:R-:W-:Y:S05]  /*99f0*/  @!P0 BRA `(.L_x_161) ;  /* 0xfffffffc00f08947 */ /* 0x004fea000383ffff */
[----:B------:R-:W-:Y:S05]  /*9a00*/  BRA `(.L_x_162) ;  /* 0xffffff9000fc7947 */ /* 0x000fea000383ffff */
.L_x_49:
[----:B------:R-:W-:-:S07]  /*9a10*/  MOV R0, UR5 ;  /* 0x0000000500007c02 */ /* 0x000fce0008000f00 */
.L_x_163:
[----:B-1----:R1:W2:Y:S02]  /*9a20*/  SYNCS.PHASECHK.TRANS64.TRYWAIT P0, [R0+URZ], R3 ;  /* 0x00000003000075a7 */ /* 0x0022a400080011ff */
[----:B--2---:R-:W-:Y:S05]  /*9a30*/  @!P0 NANOSLEEP.SYNCS 0x989680 ;  /* 0x009896800000895d */ /* 0x004fea0003900000 */
[----:B------:R-:W2:Y:S02]  /*9a40*/  @!P0 SYNCS.PHASECHK.TRANS64 P0, [R0+URZ], R3 ;  /* 0x00000003000085a7 */ /* 0x000ea400080010ff */
[----:B--2---:R-:W-:Y:S05]  /*9a50*/  @!P0 BRA `(.L_x_163) ;  /* 0xfffffffc00f08947 */ /* 0x004fea000383ffff */
[----:B------:R-:W-:Y:S05]  /*9a60*/  BRA `(.L_x_164) ;  /* 0xffffff9400087947 */ /* 0x000fea000383ffff */
.L_x_50:
[----:B------:R-:W-:-:S07]  /*9a70*/  MOV R0, UR5 ;  /* 0x0000000500007c02 */ /* 0x000fce0008000f00 */
.L_x_165:
[----:B-1----:R1:W2:Y:S02]  /*9a80*/  SYNCS.PHASECHK.TRANS64.TRYWAIT P0, [R0+URZ], R3 ;  /* 0x00000003000075a7 */ /* 0x0022a400080011ff */
[----:B--2---:R-:W-:Y:S05]  /*9a90*/  @!P0 NANOSLEEP.SYNCS 0x989680 ;  /* 0x009896800000895d */ /* 0x004fea0003900000 */
[----:B------:R-:W2:Y:S02]  /*9aa0*/  @!P0 SYNCS.PHASECHK.TRANS64 P0, [R0+URZ], R3 ;  /* 0x00000003000085a7 */ /* 0x000ea400080010ff */
[----:B--2---:R-:W-:Y:S05]  /*9ab0*/  @!P0 BRA `(.L_x_165) ;  /* 0xfffffffc00f08947 */ /* 0x004fea000383ffff */
[----:B------:R-:W-:Y:S05]  /*9ac0*/  BRA `(.L_x_166) ;  /* 0xffffff9400147947 */ /* 0x000fea000383ffff */
.L_x_51:
[----:B------:R-:W-:-:S07]  /*9ad0*/  MOV R0, UR5 ;  /* 0x0000000500007c02 */ /* 0x000fce0008000f00 */
.L_x_167:
[----:B-1----:R1:W2:Y:S02]  /*9ae0*/  SYNCS.PHASECHK.TRANS64.TRYWAIT P0, [R0+URZ], R3 ;  /* 0x00000003000075a7 */ /* 0x0022a400080011ff */
[----:B--2---:R-:W-:Y:S05]  /*9af0*/  @!P0 NANOSLEEP.SYNCS 0x989680 ;  /* 0x009896800000895d */ /* 0x004fea0003900000 */
[----:B------:R-:W2:Y:S02]  /*9b00*/  @!P0 SYNCS.PHASECHK.TRANS64 P0, [R0+URZ], R3 ;  /* 0x00000003000085a7 */ /* 0x000ea400080010ff */
[----:B--2---:R-:W-:Y:S05]  /*9b10*/  @!P0 BRA `(.L_x_167) ;  /* 0xfffffffc00f08947 */ /* 0x004fea000383ffff */
[----:B------:R-:W-:Y:S05]  /*9b20*/  BRA `(.L_x_168) ;  /* 0xffffff9400207947 */ /* 0x000fea000383ffff */
.L_x_54:
[----:B--2---:R2:W3:Y:S02]  /*9b30*/  SYNCS.PHASECHK.TRANS64.TRYWAIT P0, [R2+URZ+0x110], R4 ;  /* 0x00011004020075a7 */ /* 0x0044e400080011ff */
[----:B---3--:R-:W-:Y:S05]  /*9b40*/  @!P0 NANOSLEEP.SYNCS 0x989680 ;  /* 0x009896800000895d */ /* 0x008fea0003900000 */
[----:B------:R-:W3:Y:S02]  /*9b50*/  @!P0 SYNCS.PHASECHK.TRANS64 P0, [R2+URZ+0x110], R4 ;  /* 0x00011004020085a7 */ /* 0x000ee400080010ff */
[----:B---3--:R-:W-:Y:S05]  /*9b60*/  @!P0 BRA `(.L_x_54) ;  /* 0xfffffffc00f08947 */ /* 0x008fea000383ffff */
[----:B------:R-:W-:Y:S05]  /*9b70*/  BRA `(.L_x_169) ;  /* 0xffffff94007c7947 */ /* 0x000fea000383ffff */
.L_x_55:
[----:B------:R-:W-:-:S07]  /*9b80*/  MOV R2, UR4 ;  /* 0x0000000400027c02 */ /* 0x000fce0008000f00 */
.L_x_170:
[----:B--2---:R2:W3:Y:S02]  /*9b90*/  SYNCS.PHASECHK.TRANS64.TRYWAIT P0, [R2+URZ+0xc0], R5 ;  /* 0x0000c005020075a7 */ /* 0x0044e400080011ff */
[----:B---3--:R-:W-:Y:S05]  /*9ba0*/  @!P0 NANOSLEEP.SYNCS 0x989680 ;  /* 0x009896800000895d */ /* 0x008fea0003900000 */
[----:B------:R-:W3:Y:S02]  /*9bb0*/  @!P0 SYNCS.PHASECHK.TRANS64 P0, [R2+URZ+0xc0], R5 ;  /* 0x0000c005020085a7 */ /* 0x000ee400080010ff */
[----:B---3--:R-:W-:Y:S05]  /*9bc0*/  @!P0 BRA `(.L_x_170) ;  /* 0xfffffffc00f08947 */ /* 0x008fea000383ffff */
[----:B------:R-:W-:Y:S05]  /*9bd0*/  BRA `(.L_x_171) ;  /* 0xffffff94008c7947 */ /* 0x000fea000383ffff */
.L_x_56:
[----:B--2---:R2:W3:Y:S02]  /*9be0*/  SYNCS.PHASECHK.TRANS64.TRYWAIT P1, [R2+URZ+0xb0], R4 ;  /* 0x0000b004020075a7 */ /* 0x0044e400080211ff */
[----:B---3--:R-:W-:Y:S05]  /*9bf0*/  @!P1 NANOSLEEP.SYNCS 0x989680 ;  /* 0x009896800000995d */ /* 0x008fea0003900000 */
[----:B------:R-:W3:Y:S02]  /*9c00*/  @!P1 SYNCS.PHASECHK.TRANS64 P1, [R2+URZ+0xb0], R4 ;  /* 0x0000b004020095a7 */ /* 0x000ee400080210ff */
[----:B---3--:R-:W-:Y:S05]  /*9c10*/  @!P1 BRA `(.L_x_56) ;  /* 0xfffffffc00f09947 */ /* 0x008fea000383ffff */
[----:B------:R-:W-:Y:S05]  /*9c20*/  BRA `(.L_x_172) ;  /* 0xffffff9400bc7947 */ /* 0x000fea000383ffff */
.L_x_59:
[----:B------:R-:W-:-:S07]  /*9c30*/  MOV R0, UR4 ;  /* 0x0000000400007c02 */ /* 0x000fce0008000f00 */
.L_x_173:
[----:B--2---:R2:W3:Y:S02]  /*9c40*/  SYNCS.PHASECHK.TRANS64.TRYWAIT P0, [R0+URZ+0xc0], R2 ;  /* 0x0000c002000075a7 */ /* 0x0044e400080011ff */
[----:B---3--:R-:W-:Y:S05]  /*9c50*/  @!P0 NANOSLEEP.SYNCS 0x989680 ;  /* 0x009896800000895d */ /* 0x008fea0003900000 */
[----:B------:R-:W3:Y:S02]  /*9c60*/  @!P0 SYNCS.PHASECHK.TRANS64 P0, [R0+URZ+0xc0], R2 ;  /* 0x0000c002000085a7 */ /* 0x000ee400080010ff */
[----:B---3--:R-:W-:Y:S05]  /*9c70*/  @!P0 BRA `(.L_x_173) ;  /* 0xfffffffc00f08947 */ /* 0x008fea000383ffff */
[----:B------:R-:W-:Y:S05]  /*9c80*/  BRA `(.L_x_58) ;  /* 0xffffff9800107947 */ /* 0x000fea000383ffff */
.L_x_68:
[----:B--2---:R-:W-:-:S04]  /*9c90*/  MOV R5, UR5 ;  /* 0x0000000500057c02 */ /* 0x004fc80008000f00 */
[----:B------:R2:W3:Y:S03]  /*9ca0*/  SYNCS.PHASECHK.TRANS64.TRYWAIT P0, [R5+URZ+0x8], R6 ;  /* 0x00000806050075a7 */ /* 0x0004e600080011ff */
[----:B---3--:R-:W-:Y:S05]  /*9cb0*/  @!P0 NANOSLEEP.SYNCS 0x989680 ;  /* 0x009896800000895d */ /* 0x008fea0003900000 */
[----:B------:R-:W3:Y:S02]  /*9cc0*/  @!P0 SYNCS.PHASECHK.TRANS64 P0, [R5+URZ+0x8], R6 ;  /* 0x00000806050085a7 */ /* 0x000ee400080010ff */
[----:B---3--:R-:W-:Y:S05]  /*9cd0*/  @!P0 BRA `(.L_x_68) ;  /* 0xfffffffc00ec8947 */ /* 0x008fea000383ffff */
[----:B------:R-:W-:Y:S05]  /*9ce0*/  BRA `(.L_x_67) ;  /* 0xffffff9800c47947 */ /* 0x000fea000383ffff */
.L_x_70:
[----:B------:R-:W-:Y:S01]  /*9cf0*/  BSSY B0, `(.L_x_174) ;  /* 0x0000006000007945 */ /* 0x000fe20003800000 */
[----:B------:R-:W-:-:S07]  /*9d00*/  MOV R15, 0xffffffff ;  /* 0xffffffff000f7802 */ /* 0x000fce0000000f00 */
[----:B-12--5:R-:W-:Y:S05]  /*9d10*/  WARPSYNC.COLLECTIVE R15, `(.L_x_175) ;  /* 0x000000000f0c7348 */ /* 0x026fea0003c00000 */
[----:B------:R-:W-:Y:S02]  /*9d20*/  ELECT P6, UR79, PT ;  /* 0x00000000004f782f */ /* 0x000fe400038c0000 */
[----:B------:R-:W-:Y:S01]  /*9d30*/  MOV R14, UR79 ;  /* 0x0000004f000e7c02 */ /* 0x000fe20008000f00 */
[----:B-12--5:R-:W-:Y:S10]  /*9d40*/  ENDCOLLECTIVE ;  /* 0x000000000000791b */ /* 0x026ff40003800000 */
.L_x_175:
[----:B------:R-:W-:Y:S05]  /*9d50*/  BSYNC B0 ;  /* 0x0000000000007941 */ /* 0x000fea0003800000 */
.L_x_174:
[----:B------:R-:W-:Y:S01]  /*9d60*/  PLOP3.LUT P0, PT, P6, PT, PT, 0x80, 0x8 ;  /* 0x000000000008781c */ /* 0x000fe2000370f070 */
[----:B------:R-:W-:-:S12]  /*9d70*/  BRA `(.L_x_176) ;  /* 0xffffff9800f07947 */ /* 0x000fd8000383ffff */
.L_x_72:
[----:B--2---:R-:W-:-:S04]  /*9d80*/  MOV R0, UR5 ;  /* 0x0000000500007c02 */ /* 0x004fc80008000f00 */
[----:B------:R2:W3:Y:S03]  /*9d90*/  SYNCS.PHASECHK.TRANS64.TRYWAIT P0, [R0+URZ+0x8], R4 ;  /* 0x00000804000075a7 */ /* 0x0004e600080011ff */
[----:B---3--:R-:W-:Y:S05]  /*9da0*/  @!P0 NANOSLEEP.SYNCS 0x989680 ;  /* 0x009896800000895d */ /* 0x008fea0003900000 */
[----:B------:R-:W3:Y:S02]  /*9db0*/  @!P0 SYNCS.PHASECHK.TRANS64 P0, [R0+URZ+0x8], R4 ;  /* 0x00000804000085a7 */ /* 0x000ee400080010ff */
[----:B---3--:R-:W-:Y:S05]  /*9dc0*/  @!P0 BRA `(.L_x_72) ;  /* 0xfffffffc00ec8947 */ /* 0x008fea000383ffff */
[----:B------:R-:W-:Y:S05]  /*9dd0*/  BRA `(.L_x_71) ;  /* 0xffffff9800f47947 */ /* 0x000fea000383ffff */
.L_x_73:
[----:B-1----:R1:W2:Y:S02]  /*9de0*/  SYNCS.PHASECHK.TRANS64.TRYWAIT P0, [R0+URZ+0xb0], R4 ;  /* 0x0000b004000075a7 */ /* 0x0022a400080011ff */
[----:B--2---:R-:W-:Y:S05]  /*9df0*/  @!P0 NANOSLEEP.SYNCS 0x989680 ;  /* 0x009896800000895d */ /* 0x004fea0003900000 */
[----:B------:R-:W2:Y:S02]  /*9e00*/  @!P0 SYNCS.PHASECHK.TRANS64 P0, [R0+URZ+0xb0], R4 ;  /* 0x0000b004000085a7 */ /* 0x000ea400080010ff */
[----:B--2---:R-:W-:Y:S05]  /*9e10*/  @!P0 BRA `(.L_x_73) ;  /* 0xfffffffc00f08947 */ /* 0x004fea000383ffff */
[----:B------:R-:W-:Y:S05]  /*9e20*/  BRA `(.L_x_177) ;  /* 0xffffffa000007947 */ /* 0x000fea000383ffff */
.L_x_75:
[----:B------:R-:W-:-:S07]  /*9e30*/  MOV R0, UR46 ;  /* 0x0000002e00007c02 */ /* 0x000fce0008000f00 */
.L_x_178:
[----:B-1----:R1:W2:Y:S02]  /*9e40*/  SYNCS.PHASECHK.TRANS64.TRYWAIT P0, [R0+URZ+0xf0], R4 ;  /* 0x0000f004000075a7 */ /* 0x0022a400080011ff */
[----:B--2---:R-:W-:Y:S05]  /*9e50*/  @!P0 NANOSLEEP.SYNCS 0x989680 ;  /* 0x009896800000895d */ /* 0x004fea0003900000 */
[----:B------:R-:W2:Y:S02]  /*9e60*/  @!P0 SYNCS.PHASECHK.TRANS64 P0, [R0+URZ+0xf0], R4 ;  /* 0x0000f004000085a7 */ /* 0x000ea400080010ff */
[----:B--2---:R-:W-:Y:S05]  /*9e70*/  @!P0 BRA `(.L_x_178) ;  /* 0xfffffffc00f08947 */ /* 0x004fea000383ffff */
[----:B------:R-:W-:Y:S05]  /*9e80*/  BRA `(.L_x_179) ;  /* 0xffffffa0004c7947 */ /* 0x000fea000383ffff */
.L_x_78:
[----:B------:R-:W-:Y:S07]  /*9e90*/  MOV R0, UR7 ;  /* 0x0000000700007c02 */ /* 0x000fee0008000f00 */
.L_x_180:
[----:B-1----:R1:W2:Y:S02]  /*9ea0*/  SYNCS.PHASECHK.TRANS64.TRYWAIT P0, [R0+URZ], R4 ;  /* 0x00000004000075a7 */ /* 0x0022a400080011ff */
[----:B--2---:R-:W-:Y:S05]  /*9eb0*/  @!P0 NANOSLEEP.SYNCS 0x989680 ;  /* 0x009896800000895d */ /* 0x004fea0003900000 */
[----:B------:R-:W2:Y:S02]  /*9ec0*/  @!P0 SYNCS.PHASECHK.TRANS64 P0, [R0+URZ], R4 ;  /* 0x00000004000085a7 */ /* 0x000ea400080010ff */
[----:B--2---:R-:W-:Y:S05]  /*9ed0*/  @!P0 BRA `(.L_x_180) ;  /* 0xfffffffc00f08947 */ /* 0x004fea000383ffff */
[----:B------:R-:W-:Y:S05]  /*9ee0*/  BRA `(.L_x_77) ;  /* 0xffffffa000607947 */ /* 0x000fea000383ffff */
.L_x_82:
[----:B-1----:R-:W-:-:S07]  /*9ef0*/  MOV R0, UR4 ;  /* 0x0000000400007c02 */ /* 0x002fce0008000f00 */
.L_x_181:
[----:B-1----:R1:W2:Y:S02]  /*9f00*/  SYNCS.PHASECHK.TRANS64.TRYWAIT P0, [R0+URZ], R2 ;  /* 0x00000002000075a7 */ /* 0x0022a400080011ff */
[----:B--2---:R-:W-:Y:S05]  /*9f10*/  @!P0 NANOSLEEP.SYNCS 0x989680 ;  /* 0x009896800000895d */ /* 0x004fea0003900000 */
[----:B------:R-:W2:Y:S02]  /*9f20*/  @!P0 SYNCS.PHASECHK.TRANS64 P0, [R0+URZ], R2 ;  /* 0x00000002000085a7 */ /* 0x000ea400080010ff */
[----:B--2---:R-:W-:Y:S05]  /*9f30*/  @!P0 BRA `(.L_x_181) ;  /* 0xfffffffc00f08947 */ /* 0x004fea000383ffff */
[----:B------:R-:W-:Y:S05]  /*9f40*/  BRA `(.L_x_182) ;  /* 0xffffffa400a47947 */ /* 0x000fea000383ffff */
.L_x_83:
[----:B------:R-:W-:-:S07]  /*9f50*/  MOV R0, UR5 ;  /* 0x0000000500007c02 */ /* 0x000fce0008000f00 */
.L_x_183:
[----:B-1----:R1:W2:Y:S02]  /*9f60*/  SYNCS.PHASECHK.TRANS64.TRYWAIT P0, [R0+URZ], R3 ;  /* 0x00000003000075a7 */ /* 0x0022a400080011ff */
[----:B--2---:R-:W-:Y:S05]  /*9f70*/  @!P0 NANOSLEEP.SYNCS 0x989680 ;  /* 0x009896800000895d */ /* 0x004fea0003900000 */
[----:B------:R-:W2:Y:S02]  /*9f80*/  @!P0 SYNCS.PHASECHK.TRANS64 P0, [R0+URZ], R3 ;  /* 0x00000003000085a7 */ /* 0x000ea400080010ff */
[----:B--2---:R-:W-:Y:S05]  /*9f90*/  @!P0 BRA `(.L_x_183) ;  /* 0xfffffffc00f08947 */ /* 0x004fea000383ffff */
[----:B------:R-:W-:Y:S05]  /*9fa0*/  BRA `(.L_x_184) ;  /* 0xffffffa400b07947 */ /* 0x000fea000383ffff */
.L_x_84:
[----:B------:R-:W-:-:S07]  /*9fb0*/  MOV R0, UR5 ;  /* 0x0000000500007c02 */ /* 0x000fce0008000f00 */
.L_x_185:
[----:B-1----:R1:W2:Y:S02]  /*9fc0*/  SYNCS.PHASECHK.TRANS64.TRYWAIT P0, [R0+URZ], R3 ;  /* 0x00000003000075a7 */ /* 0x0022a400080011ff */
[----:B--2---:R-:W-:Y:S05]  /*9fd0*/  @!P0 NANOSLEEP.SYNCS 0x989680 ;  /* 0x009896800000895d */ /* 0x004fea0003900000 */
[----:B------:R-:W2:Y:S02]  /*9fe0*/  @!P0 SYNCS.PHASECHK.TRANS64 P0, [R0+URZ], R3 ;  /* 0x00000003000085a7 */ /* 0x000ea400080010ff */
[----:B--2---:R-:W-:Y:S05]  /*9ff0*/  @!P0 BRA `(.L_x_185) ;  /* 0xfffffffc00f08947 */ /* 0x004fea000383ffff */
[----:B------:R-:W-:Y:S05]  /*a000*/  BRA `(.L_x_186) ;  /* 0xffffffa400bc7947 */ /* 0x000fea000383ffff */
.L_x_87:
[----:B------:R-:W-:-:S07]  /*a010*/  MOV R0, UR41 ;  /* 0x0000002900007c02 */ /* 0x000fce0008000f00 */
.L_x_187:
[----:B-1----:R1:W2:Y:S02]  /*a020*/  SYNCS.PHASECHK.TRANS64.TRYWAIT P1, [R0+URZ+0x130], R2 ;  /* 0x00013002000075a7 */ /* 0x0022a400080211ff */
[----:B--2---:R-:W-:Y:S05]  /*a030*/  @!P1 NANOSLEEP.SYNCS 0x989680 ;  /* 0x009896800000995d */ /* 0x004fea0003900000 */
[----:B------:R-:W2:Y:S02]  /*a040*/  @!P1 SYNCS.PHASECHK.TRANS64 P1, [R0+URZ+0x130], R2 ;  /* 0x00013002000095a7 */ /* 0x000ea400080210ff */
[----:B--2---:R-:W-:Y:S05]  /*a050*/  @!P1 BRA `(.L_x_187) ;  /* 0xfffffffc00f09947 */ /* 0x004fea000383ffff */
[----:B------:R-:W-:Y:S05]  /*a060*/  BRA `(.L_x_188) ;  /* 0xffffffa800087947 */ /* 0x000fea000383ffff */
.L_x_92:
[----:B---3--:R3:W4:Y:S02]  /*a070*/  SYNCS.PHASECHK.TRANS64.TRYWAIT P0, [R12+URZ+0xb0], R0 ;  /* 0x0000b0000c0075a7 */ /* 0x00872400080011ff */
[----:B----4-:R-:W-:Y:S05]  /*a080*/  @!P0 NANOSLEEP.SYNCS 0x989680 ;  /* 0x009896800000895d */ /* 0x010fea0003900000 */
[----:B------:R-:W4:Y:S02]  /*a090*/  @!P0 SYNCS.PHASECHK.TRANS64 P0, [R12+URZ+0xb0], R0 ;  /* 0x0000b0000c0085a7 */ /* 0x000f2400080010ff */
[----:B----4-:R-:W-:Y:S05]  /*a0a0*/  @!P0 BRA `(.L_x_92) ;  /* 0xfffffffc00f08947 */ /* 0x010fea000383ffff */
[----:B------:R-:W-:Y:S05]  /*a0b0*/  BRA `(.L_x_189) ;  /* 0xffffffac00307947 */ /* 0x000fea000383ffff */
.L_x_95:
[----:B-1----:R-:W-:Y:S07]  /*a0c0*/  MOV R0, UR21 ;  /* 0x0000001500007c02 */ /* 0x002fee0008000f00 */
.L_x_190:
[----:B-1----:R1:W3:Y:S02]  /*a0d0*/  SYNCS.PHASECHK.TRANS64.TRYWAIT P2, [R0+URZ+0xa8], R6 ;  /* 0x0000a806000075a7 */ /* 0x0022e400080411ff */
[----:B---3--:R-:W-:Y:S05]  /*a0e0*/  @!P2 NANOSLEEP.SYNCS 0x989680 ;  /* 0x009896800000a95d */ /* 0x008fea0003900000 */
[----:B------:R-:W3:Y:S02]  /*a0f0*/  @!P2 SYNCS.PHASECHK.TRANS64 P2, [R0+URZ+0xa8], R6 ;  /* 0x0000a8060000a5a7 */ /* 0x000ee400080410ff */
[----:B---3--:R-:W-:Y:S05]  /*a100*/  @!P2 BRA `(.L_x_190) ;  /* 0xfffffffc00f0a947 */ /* 0x008fea000383ffff */
[----:B------:R-:W-:Y:S05]  /*a110*/  BRA `(.L_x_94) ;  /* 0xffffffb000987947 */ /* 0x000fea000383ffff */
.L_x_98:
[----:B------:R-:W-:Y:S07]  /*a120*/  MOV R0, UR21 ;  /* 0x0000001500007c02 */ /* 0x000fee0008000f00 */
.L_x_191:
[----:B-1----:R1:W3:Y:S02]  /*a130*/  SYNCS.PHASECHK.TRANS64.TRYWAIT P0, [R0+URZ+0x80], R9 ;  /* 0x00008009000075a7 */ /* 0x0022e400080011ff */
[----:B---3--:R-:W-:Y:S05]  /*a140*/  @!P0 NANOSLEEP.SYNCS 0x989680 ;  /* 0x009896800000895d */ /* 0x008fea0003900000 */
[----:B------:R-:W3:Y:S02]  /*a150*/  @!P0 SYNCS.PHASECHK.TRANS64 P0, [R0+URZ+0x80], R9 ;  /* 0x00008009000085a7 */ /* 0x000ee400080010ff */
[----:B---3--:R-:W-:Y:S05]  /*a160*/  @!P0 BRA `(.L_x_191) ;  /* 0xfffffffc00f08947 */ /* 0x008fea000383ffff */
[----:B------:R-:W-:Y:S05]  /*a170*/  BRA `(.L_x_192) ;  /* 0xffffffb000f47947 */ /* 0x000fea000383ffff */
.L_x_99:
[----:B------:R-:W-:Y:S07]  /*a180*/  MOV R0, UR21 ;  /* 0x0000001500007c02 */ /* 0x000fee0008000f00 */
.L_x_193:
[----:B-1----:R1:W3:Y:S02]  /*a190*/  SYNCS.PHASECHK.TRANS64.TRYWAIT P0, [R0+URZ+0x88], R9 ;  /* 0x00008809000075a7 */ /* 0x0022e400080011ff */
[----:B---3--:R-:W-:Y:S05]  /*a1a0*/  @!P0 NANOSLEEP.SYNCS 0x989680 ;  /* 0x009896800000895d */ /* 0x008fea0003900000 */
[----:B------:R-:W3:Y:S02]  /*a1b0*/  @!P0 SYNCS.PHASECHK.TRANS64 P0, [R0+URZ+0x88], R9 ;  /* 0x00008809000085a7 */ /* 0x000ee400080010ff */
[----:B---3--:R-:W-:Y:S05]  /*a1c0*/  @!P0 BRA `(.L_x_193) ;  /* 0xfffffffc00f08947 */ /* 0x008fea000383ffff */
[----:B------:R-:W-:Y:S05]  /*a1d0*/  BRA `(.L_x_194) ;  /* 0xffffffb400507947 */ /* 0x000fea000383ffff */
.L_x_100:
[----:B------:R-:W-:Y:S07]  /*a1e0*/  MOV R0, UR21 ;  /* 0x0000001500007c02 */ /* 0x000fee0008000f00 */
.L_x_195:
[----:B-1----:R1:W3:Y:S02]  /*a1f0*/  SYNCS.PHASECHK.TRANS64.TRYWAIT P0, [R0+URZ+0x90], R9 ;  /* 0x00009009000075a7 */ /* 0x0022e400080011ff */
[----:B---3--:R-:W-:Y:S05]  /*a200*/  @!P0 NANOSLEEP.SYNCS 0x989680 ;  /* 0x009896800000895d */ /* 0x008fea0003900000 */
[----:B------:R-:W3:Y:S02]  /*a210*/  @!P0 SYNCS.PHASECHK.TRANS64 P0, [R0+URZ+0x90], R9 ;  /* 0x00009009000085a7 */ /* 0x000ee400080010ff */
[----:B---3--:R-:W-:Y:S05]  /*a220*/  @!P0 BRA `(.L_x_195) ;  /* 0xfffffffc00f08947 */ /* 0x008fea000383ffff */
[----:B------:R-:W-:Y:S05]  /*a230*/  BRA `(.L_x_196) ;  /* 0xffffffb400ac7947 */ /* 0x000fea000383ffff */
.L_x_101:
[----:B------:R-:W-:Y:S07]  /*a240*/  MOV R0, UR21 ;  /* 0x0000001500007c02 */ /* 0x000fee0008000f00 */
.L_x_197:
[----:B-1----:R1:W3:Y:S02]  /*a250*/  SYNCS.PHASECHK.TRANS64.TRYWAIT P0, [R0+URZ+0x98], R9 ;  /* 0x00009809000075a7 */ /* 0x0022e400080011ff */
[----:B---3--:R-:W-:Y:S05]  /*a260*/  @!P0 NANOSLEEP.SYNCS 0x989680 ;  /* 0x009896800000895d */ /* 0x008fea0003900000 */
[----:B------:R-:W3:Y:S02]  /*a270*/  @!P0 SYNCS.PHASECHK.TRANS64 P0, [R0+URZ+0x98], R9 ;  /* 0x00009809000085a7 */ /* 0x000ee400080010ff */
[----:B---3--:R-:W-:Y:S05]  /*a280*/  @!P0 BRA `(.L_x_197) ;  /* 0xfffffffc00f08947 */ /* 0x008fea000383ffff */
[----:B------:R-:W-:Y:S05]  /*a290*/  BRA `(.L_x_198) ;  /* 0xffffffb800087947 */ /* 0x000fea000383ffff */
.L_x_103:
[----:B------:R-:W-:-:S07]  /*a2a0*/  MOV R0, UR21 ;  /* 0x0000001500007c02 */ /* 0x000fce0008000f00 */
.L_x_199:
[----:B-1----:R1:W4:Y:S02]  /*a2b0*/  SYNCS.PHASECHK.TRANS64.TRYWAIT P0, [R0+URZ+0x80], R2 ;  /* 0x00008002000075a7 */ /* 0x00232400080011ff */
[----:B----4-:R-:W-:Y:S05]  /*a2c0*/  @!P0 NANOSLEEP.SYNCS 0x989680 ;  /* 0x009896800000895d */ /* 0x010fea0003900000 */
[----:B------:R-:W4:Y:S02]  /*a2d0*/  @!P0 SYNCS.PHASECHK.TRANS64 P0, [R0+URZ+0x80], R2 ;  /* 0x00008002000085a7 */ /* 0x000f2400080010ff */
[----:B----4-:R-:W-:Y:S05]  /*a2e0*/  @!P0 BRA `(.L_x_199) ;  /* 0xfffffffc00f08947 */ /* 0x010fea000383ffff */
[----:B------:R-:W-:Y:S05]  /*a2f0*/  BRA `(.L_x_200) ;  /* 0xffffffb800947947 */ /* 0x000fea000383ffff */
.L_x_104:
[----:B-1----:R-:W-:-:S07]  /*a300*/  MOV R0, UR21 ;  /* 0x0000001500007c02 */ /* 0x002fce0008000f00 */
.L_x_201:
[----:B-1----:R1:W4:Y:S02]  /*a310*/  SYNCS.PHASECHK.TRANS64.TRYWAIT P0, [R0+URZ+0x88], R2 ;  /* 0x00008802000075a7 */ /* 0x00232400080011ff */
[----:B----4-:R-:W-:Y:S05]  /*a320*/  @!P0 NANOSLEEP.SYNCS 0x989680 ;  /* 0x009896800000895d */ /* 0x010fea0003900000 */
[----:B------:R-:W4:Y:S02]  /*a330*/  @!P0 SYNCS.PHASECHK.TRANS64 P0, [R0+URZ+0x88], R2 ;  /* 0x00008802000085a7 */ /* 0x000f2400080010ff */
[----:B----4-:R-:W-:Y:S05]  /*a340*/  @!P0 BRA `(.L_x_201) ;  /* 0xfffffffc00f08947 */ /* 0x010fea000383ffff */
[----:B------:R-:W-:Y:S05]  /*a350*/  BRA `(.L_x_202) ;  /* 0xffffffb800847947 */ /* 0x000fea000383ffff */
.L_x_105:
[----:B-1----:R-:W-:-:S07]  /*a360*/  MOV R0, UR21 ;  /* 0x0000001500007c02 */ /* 0x002fce0008000f00 */
.L_x_203:
[----:B-1----:R1:W4:Y:S02]  /*a370*/  SYNCS.PHASECHK.TRANS64.TRYWAIT P0, [R0+URZ+0x90], R2 ;  /* 0x00009002000075a7 */ /* 0x00232400080011ff */
[----:B----4-:R-:W-:Y:S05]  /*a380*/  @!P0 NANOSLEEP.SYNCS 0x989680 ;  /* 0x009896800000895d */ /* 0x010fea0003900000 */
[----:B------:R-:W4:Y:S02]  /*a390*/  @!P0 SYNCS.PHASECHK.TRANS64 P0, [R0+URZ+0x90], R2 ;  /* 0x00009002000085a7 */ /* 0x000f2400080010ff */
[----:B----4-:R-:W-:Y:S05]  /*a3a0*/  @!P0 BRA `(.L_x_203) ;  /* 0xfffffffc00f08947 */ /* 0x010fea000383ffff */
[----:B------:R-:W-:Y:S05]  /*a3b0*/  BRA `(.L_x_204) ;  /* 0xffffffb800747947 */ /* 0x000fea000383ffff */
.L_x_107:
[----:B--2---:R2:W4:Y:S02]  /*a3c0*/  SYNCS.PHASECHK.TRANS64.TRYWAIT P0, [R3+URZ+0xb0], R0 ;  /* 0x0000b000030075a7 */ /* 0x00452400080011ff */
[----:B----4-:R-:W-:Y:S05]  /*a3d0*/  @!P0 NANOSLEEP.SYNCS 0x989680 ;  /* 0x009896800000895d */ /* 0x010fea0003900000 */
[----:B------:R-:W4:Y:S02]  /*a3e0*/  @!P0 SYNCS.PHASECHK.TRANS64 P0, [R3+URZ+0xb0], R0 ;  /* 0x0000b000030085a7 */ /* 0x000f2400080010ff */
[----:B----4-:R-:W-:Y:S05]  /*a3f0*/  @!P0 BRA `(.L_x_107) ;  /* 0xfffffffc00f08947 */ /* 0x010fea000383ffff */
[----:B------:R-:W-:Y:S05]  /*a400*/  BRA `(.L_x_205) ;  /* 0xffffffbc00487947 */ /* 0x000fea000383ffff */
.L_x_118:
[----:B-1----:R-:W-:Y:S04]  /*a410*/  MOV R2, UR43 ;  /* 0x0000002b00027c02 */ /* 0x002fe80008000f00 */
[----:B------:R1:W2:Y:S03]  /*a420*/  SYNCS.PHASECHK.TRANS64.TRYWAIT P0, [R2+URZ+0x60], R3 ;  /* 0x00006003020075a7 */ /* 0x0002a600080011ff */
[----:B--2---:R-:W-:Y:S05]  /*a430*/  @!P0 NANOSLEEP.SYNCS 0x989680 ;  /* 0x009896800000895d */ /* 0x004fea0003900000 */
[----:B------:R-:W2:Y:S02]  /*a440*/  @!P0 SYNCS.PHASECHK.TRANS64 P0, [R2+URZ+0x60], R3 ;  /* 0x00006003020085a7 */ /* 0x000ea400080010ff */
[----:B--2---:R-:W-:Y:S05]  /*a450*/  @!P0 BRA `(.L_x_118) ;  /* 0xfffffffc00ec8947 */ /* 0x004fea000383ffff */
[----:B------:R-:W-:Y:S05]  /*a460*/  BRA `(.L_x_117) ;  /* 0xffffffc8009c7947 */ /* 0x000fea000383ffff */
.L_x_120:
[----:B-1----:R1:W3:Y:S02]  /*a470*/  SYNCS.PHASECHK.TRANS64.TRYWAIT P1, [R72+URZ+0xd0], R0 ;  /* 0x0000d000480075a7 */ /* 0x0022e400080211ff */
[----:B---3--:R-:W-:Y:S05]  /*a480*/  @!P1 NANOSLEEP.SYNCS 0x989680 ;  /* 0x009896800000995d */ /* 0x008fea0003900000 */
[----:B------:R-:W3:Y:S02]  /*a490*/  @!P1 SYNCS.PHASECHK.TRANS64 P1, [R72+URZ+0xd0], R0 ;  /* 0x0000d000480095a7 */ /* 0x000ee400080210ff */
[----:B---3--:R-:W-:Y:S05]  /*a4a0*/  @!P1 BRA `(.L_x_120) ;  /* 0xfffffffc00f09947 */ /* 0x008fea000383ffff */
[----:B------:R-:W-:Y:S05]  /*a4b0*/  BRA `(.L_x_119) ;  /* 0xffffffc800c47947 */ /* 0x000fea000383ffff */
.L_x_129:
[----:B-1----:R1:W3:Y:S02]  /*a4c0*/  SYNCS.PHASECHK.TRANS64.TRYWAIT P0, [R2+URZ+0x60], R0 ;  /* 0x00006000020075a7 */ /* 0x0022e400080011ff */
[----:B---3--:R-:W-:Y:S05]  /*a4d0*/  @!P0 NANOSLEEP.SYNCS 0x989680 ;  /* 0x009896800000895d */ /* 0x008fea0003900000 */
[----:B------:R-:W3:Y:S02]  /*a4e0*/  @!P0 SYNCS.PHASECHK.TRANS64 P0, [R2+URZ+0x60], R0 ;  /* 0x00006000020085a7 */ /* 0x000ee400080010ff */
[----:B---3--:R-:W-:Y:S05]  /*a4f0*/  @!P0 BRA `(.L_x_129) ;  /* 0xfffffffc00f08947 */ /* 0x008fea000383ffff */
[----:B------:R-:W-:Y:S05]  /*a500*/  BRA `(.L_x_128) ;  /* 0xffffffd000f47947 */ /* 0x000fea000383ffff */
.L_x_137:
[----:B-1----:R1:W3:Y:S02]  /*a510*/  SYNCS.PHASECHK.TRANS64.TRYWAIT P0, [R0+URZ+0x60], R6 ;  /* 0x00006006000075a7 */ /* 0x0022e400080011ff */
[----:B---3--:R-:W-:Y:S05]  /*a520*/  @!P0 NANOSLEEP.SYNCS 0x989680 ;  /* 0x009896800000895d */ /* 0x008fea0003900000 */
[----:B------:R-:W3:Y:S02]  /*a530*/  @!P0 SYNCS.PHASECHK.TRANS64 P0, [R0+URZ+0x60], R6 ;  /* 0x00006006000085a7 */ /* 0x000ee400080010ff */
[----:B---3--:R-:W-:Y:S05]  /*a540*/  @!P0 BRA `(.L_x_137) ;  /* 0xfffffffc00f08947 */ /* 0x008fea000383ffff */
[----:B------:R-:W-:Y:S05]  /*a550*/  BRA `(.L_x_136) ;  /* 0xffffffdc004c7947 */ /* 0x000fea000383ffff */
.L_x_145:
[----:B-1----:R1:W3:Y:S02]  /*a560*/  SYNCS.PHASECHK.TRANS64.TRYWAIT P0, [R0+URZ+0x60], R5 ;  /* 0x00006005000075a7 */ /* 0x0022e400080011ff */
[----:B---3--:R-:W-:Y:S05]  /*a570*/  @!P0 NANOSLEEP.SYNCS 0x989680 ;  /* 0x009896800000895d */ /* 0x008fea0003900000 */
[----:B------:R-:W3:Y:S02]  /*a580*/  @!P0 SYNCS.PHASECHK.TRANS64 P0, [R0+URZ+0x60], R5 ;  /* 0x00006005000085a7 */ /* 0x000ee400080010ff */
[----:B---3--:R-:W-:Y:S05]  /*a590*/  @!P0 BRA `(.L_x_145) ;  /* 0xfffffffc00f08947 */ /* 0x008fea000383ffff */
[----:B------:R-:W-:Y:S05]  /*a5a0*/  BRA `(.L_x_144) ;  /* 0xffffffe400a47947 */ /* 0x000fea000383ffff */
        .weak           $__internal_0_$__cuda_sm10x_tcgen05_guardrail_trap_col_being_dealloced_not_returned_by_alloc
        .type           $__internal_0_$__cuda_sm10x_tcgen05_guardrail_trap_col_being_dealloced_not_returned_by_alloc,@function
        .size           $__internal_0_$__cuda_sm10x_tcgen05_guardrail_trap_col_being_dealloced_not_returned_by_alloc,($__internal_1_$__cuda_sm10x_tcgen05_guardrail_trap_phase_invalid_during_alloc - $__internal_0_$__cuda_sm10x_tcgen05_guardrail_trap_col_being_dealloced_not_returned_by_alloc)
$__internal_0_$__cuda_sm10x_tcgen05_guardrail_trap_col_being_dealloced_not_returned_by_alloc:
[----:B------:R-:W-:Y:S05]  /*a5b0*/  BPT.TRAP 0x1 ;  /* 0x000000040000795c */ /* 0x000fea0000300000 */
[----:B------:R-:W-:-:S04]  /*a5c0*/  HFMA2 R3, -RZ, RZ, 0, 0 ;  /* 0x00000000ff037431 */ /* 0x000fc800000001ff */
[----:B------:R-:W-:Y:S05]  /*a5d0*/  RET.REL.NODEC R2 `(_ZN7cutlass13device_kernelINS_4gemm6kernel13GemmUniversalIN4cute5tupleIJiiiiEEENS1_10collective13CollectiveMmaINS1_35MainloopSm100TmaUmmaWarpSpecializedILi6ELi2ELi4ENS5_IJNS4_1CILi4EEENSA_ILi2EEENSA_ILi1EEEEEEEENS5_IJNSA_ILi128EEESG_NSA_ILi64EEEEEENS_10tfloat32_tENS5_IJlSD_lEEESJ_SK_NS4_8TiledMMAINS4_8MMA_AtomIJNS4_23SM100_MMA_TF32_2x1SM_SSISJ_SJ_fLi128ELi128ELNS4_4UMMA5MajorE0ELSP_0ELNSO_7ScaleInE0ELSQ_0EEEEEENS4_6LayoutINS5_IJSD_SD_SD_EEENS5_IJNSA_ILi0EEESV_SV_EEEEENS5_IJNS4_10UnderscoreESY_SY_EEEEENS4_28SM100_TMA_2SM_LOAD_MULTICASTENS4_14ComposedLayoutINS4_7SwizzleILi3ELi4ELi3EEENS4_18smem_ptr_flag_bitsILi32EEENST_INS5_IJNSA_ILi8EEENSA_ILi32EEEEEENS5_IJS18_SD_EEEEEEEvNS4_8identityES11_S1C_vS1D_EENS_8epilogue10collective18CollectiveEpilogueINS1F_23Sm100TmaWarpSpecializedILi4ELi2ELi16ELb1ELb0EEEJNS5_IJSH_SG_SH_EEENS5_IJNST_ISH_SD_EENST_INS5_IJNSA_ILi16EEESC_EEENS5_IJSD_SH_EEEEEEEESJ_SK_SJ_SK_NS1F_6fusion15FusionCallbacksIS1J_NS1R_17LinearCombinationISJ_fSJ_fLNS_15FloatRoundStyleE2EEES1K_S1Q_JEEENS4_5SM1004TMEM4LOAD26SM100_TMEM_LOAD_32dp32b16xENS4_13SM90_TMA_LOADENS12_INS13_ILi2ELi4ELi3EEES16_NST_INS5_IJS17_S1M_EEENS5_IJS1M_SD_EEEEEEENS4_39AutoVectorizingCopyWithAssumedAlignmentILi128EEENS4_14SM90_TMA_STOREES26_S28_S28_EEEvvEEEEvNT_6ParamsE) ;  /* 0xffffff5802887950 */ /* 0x000fea0003c3ffff */
        .weak           $__internal_1_$__cuda_sm10x_tcgen05_guardrail_trap_phase_invalid_during_alloc
        .type           $__internal_1_$__cuda_sm10x_tcgen05_guardrail_trap_phase_invalid_during_alloc,@function
        .size           $__internal_1_$__cuda_sm10x_tcgen05_guardrail_trap_phase_invalid_during_alloc,($__internal_2_$__cuda_sm10x_tcgen05_guardrail_trap_unallocated_columns_being_dealloced - $__internal_1_$__cuda_sm10x_tcgen05_guardrail_trap_phase_invalid_during_alloc)
$__internal_1_$__cuda_sm10x_tcgen05_guardrail_trap_phase_invalid_during_alloc:
[----:B------:R-:W-:Y:S05]  /*a5e0*/  BPT.TRAP 0x1 ;  /* 0x000000040000795c */ /* 0x000fea0000300000 */
[----:B------:R-:W-:-:S04]  /*a5f0*/  MOV R5, 0x0 ;  /* 0x0000000000057802 */ /* 0x000fc80000000f00 */
[----:B------:R-:W-:Y:S05]  /*a600*/  RET.REL.NODEC R4 `(_ZN7cutlass13device_kernelINS_4gemm6kernel13GemmUniversalIN4cute5tupleIJiiiiEEENS1_10collective13CollectiveMmaINS1_35MainloopSm100TmaUmmaWarpSpecializedILi6ELi2ELi4ENS5_IJNS4_1CILi4EEENSA_ILi2EEENSA_ILi1EEEEEEEENS5_IJNSA_ILi128EEESG_NSA_ILi64EEEEEENS_10tfloat32_tENS5_IJlSD_lEEESJ_SK_NS4_8TiledMMAINS4_8MMA_AtomIJNS4_23SM100_MMA_TF32_2x1SM_SSISJ_SJ_fLi128ELi128ELNS4_4UMMA5MajorE0ELSP_0ELNSO_7ScaleInE0ELSQ_0EEEEEENS4_6LayoutINS5_IJSD_SD_SD_EEENS5_IJNSA_ILi0EEESV_SV_EEEEENS5_IJNS4_10UnderscoreESY_SY_EEEEENS4_28SM100_TMA_2SM_LOAD_MULTICASTENS4_14ComposedLayoutINS4_7SwizzleILi3ELi4ELi3EEENS4_18smem_ptr_flag_bitsILi32EEENST_INS5_IJNSA_ILi8EEENSA_ILi32EEEEEENS5_IJS18_SD_EEEEEEEvNS4_8identityES11_S1C_vS1D_EENS_8epilogue10collective18CollectiveEpilogueINS1F_23Sm100TmaWarpSpecializedILi4ELi2ELi16ELb1ELb0EEEJNS5_IJSH_SG_SH_EEENS5_IJNST_ISH_SD_EENST_INS5_IJNSA_ILi16EEESC_EEENS5_IJSD_SH_EEEEEEEESJ_SK_SJ_SK_NS1F_6fusion15FusionCallbacksIS1J_NS1R_17LinearCombinationISJ_fSJ_fLNS_15FloatRoundStyleE2EEES1K_S1Q_JEEENS4_5SM1004TMEM4LOAD26SM100_TMEM_LOAD_32dp32b16xENS4_13SM90_TMA_LOADENS12_INS13_ILi2ELi4ELi3EEES16_NST_INS5_IJS17_S1M_EEENS5_IJS1M_SD_EEEEEEENS4_39AutoVectorizingCopyWithAssumedAlignmentILi128EEENS4_14SM90_TMA_STOREES26_S28_S28_EEEvvEEEEvNT_6ParamsE) ;  /* 0xffffff58047c7950 */ /* 0x000fea0003c3ffff */
        .weak           $__internal_2_$__cuda_sm10x_tcgen05_guardrail_trap_unallocated_columns_being_dealloced
        .type           $__internal_2_$__cuda_sm10x_tcgen05_guardrail_trap_unallocated_columns_being_dealloced,@function
        .size           $__internal_2_$__cuda_sm10x_tcgen05_guardrail_trap_unallocated_columns_being_dealloced,(.L_x_207 - $__internal_2_$__cuda_sm10x_tcgen05_guardrail_trap_unallocated_columns_being_dealloced)
$__internal_2_$__cuda_sm10x_tcgen05_guardrail_trap_unallocated_columns_being_dealloced:
[----:B------:R-:W-:Y:S05]  /*a610*/  BPT.TRAP 0x1 ;  /* 0x000000040000795c */ /* 0x000fea0000300000 */
[----:B------:R-:W-:-:S04]  /*a620*/  HFMA2 R3, -RZ, RZ, 0, 0 ;  /* 0x00000000ff037431 */ /* 0x000fc800000001ff */
[----:B------:R-:W-:Y:S05]  /*a630*/  RET.REL.NODEC R2 `(_ZN7cutlass13device_kernelINS_4gemm6kernel13GemmUniversalIN4cute5tupleIJiiiiEEENS1_10collective13CollectiveMmaINS1_35MainloopSm100TmaUmmaWarpSpecializedILi6ELi2ELi4ENS5_IJNS4_1CILi4EEENSA_ILi2EEENSA_ILi1EEEEEEEENS5_IJNSA_ILi128EEESG_NSA_ILi64EEEEEENS_10tfloat32_tENS5_IJlSD_lEEESJ_SK_NS4_8TiledMMAINS4_8MMA_AtomIJNS4_23SM100_MMA_TF32_2x1SM_SSISJ_SJ_fLi128ELi128ELNS4_4UMMA5MajorE0ELSP_0ELNSO_7ScaleInE0ELSQ_0EEEEEENS4_6LayoutINS5_IJSD_SD_SD_EEENS5_IJNSA_ILi0EEESV_SV_EEEEENS5_IJNS4_10UnderscoreESY_SY_EEEEENS4_28SM100_TMA_2SM_LOAD_MULTICASTENS4_14ComposedLayoutINS4_7SwizzleILi3ELi4ELi3EEENS4_18smem_ptr_flag_bitsILi32EEENST_INS5_IJNSA_ILi8EEENSA_ILi32EEEEEENS5_IJS18_SD_EEEEEEEvNS4_8identityES11_S1C_vS1D_EENS_8epilogue10collective18CollectiveEpilogueINS1F_23Sm100TmaWarpSpecializedILi4ELi2ELi16ELb1ELb0EEEJNS5_IJSH_SG_SH_EEENS5_IJNST_ISH_SD_EENST_INS5_IJNSA_ILi16EEESC_EEENS5_IJSD_SH_EEEEEEEESJ_SK_SJ_SK_NS1F_6fusion15FusionCallbacksIS1J_NS1R_17LinearCombinationISJ_fSJ_fLNS_15FloatRoundStyleE2EEES1K_S1Q_JEEENS4_5SM1004TMEM4LOAD26SM100_TMEM_LOAD_32dp32b16xENS4_13SM90_TMA_LOADENS12_INS13_ILi2ELi4ELi3EEES16_NST_INS5_IJS17_S1M_EEENS5_IJS1M_SD_EEEEEEENS4_39AutoVectorizingCopyWithAssumedAlignmentILi128EEENS4_14SM90_TMA_STOREES26_S28_S28_EEEvvEEEEvNT_6ParamsE) ;  /* 0xffffff5802707950 */ /* 0x000fea0003c3ffff */
.L_x_206:
[----:B------:R-:W-:-:S00]  /*a640*/  BRA `(.L_x_206) ;  /* 0xfffffffc00fc7947 */ /* 0x000fc0000383ffff */
[----:B------:R-:W-:-:S00]  /*a650*/  NOP ;  /* 0x0000000000007918 */ /* 0x000fc00000000000 */
        /* <DEDUP_REMOVED lines=10> */
.L_x_207:


//--------------------- .nv.global.init           --------------------------
	.section	.nv.global.init,"aw",@progbits
.nv.global.init:
	.type		$str$27,@object
	.size		$str$27,($str$28 - $str$27)
$str$27:
        /*0000*/ 	.byte	0x28, 0x61, 0x64, 0x64, 0x72, 0x65, 0x73, 0x73, 0x20, 0x26, 0x20, 0x6d, 0x61, 0x73, 0x6b, 0x29
        /*0010*/ 	.byte	0x20, 0x3d, 0x3d, 0x20, 0x30, 0x00
	.type		$str$28,@object
	.size		$str$28,($str$26 - $str$28)
$str$28:
        /*0016*/ 	.byte	0x2f, 0x74, 0x6d, 0x70, 0x2f, 0x63, 0x75, 0x74, 0x6c, 0x61, 0x73, 0x73, 0x5f, 0x73, 0x77, 0x65
        /*0026*/ 	.byte	0x65, 0x70, 0x5f, 0x73, 0x72, 0x63, 0x2f, 0x69, 0x6e, 0x63, 0x6c, 0x75, 0x64, 0x65, 0x2f, 0x63
        /*0036*/ 	.byte	0x75, 0x74, 0x65, 0x2f, 0x70, 0x6f, 0x69, 0x6e, 0x74, 0x65, 0x72, 0x5f, 0x66, 0x6c, 0x61, 0x67
        /*0046*/ 	.byte	0x67, 0x65, 0x64, 0x2e, 0x68, 0x70, 0x70, 0x00
	.type		$str$26,@object
	.size		$str$26,($str$25 - $str$26)
$str$26:
        /*004e*/ 	.byte	0x2f, 0x74, 0x6d, 0x70, 0x2f, 0x63, 0x75, 0x74, 0x6c, 0x61, 0x73, 0x73, 0x5f, 0x73, 0x77, 0x65
        /*005e*/ 	.byte	0x65, 0x70, 0x5f, 0x73, 0x72, 0x63, 0x2f, 0x69, 0x6e, 0x63, 0x6c, 0x75, 0x64, 0x65, 0x2f, 0x63
        /*006e*/ 	.byte	0x75, 0x74, 0x65, 0x2f, 0x61, 0x74, 0x6f, 0x6d, 0x2f, 0x63, 0x6f, 0x70, 0x79, 0x5f, 0x74, 0x72
        /*007e*/ 	.byte	0x61, 0x69, 0x74, 0x73, 0x5f, 0x73, 0x6d, 0x31, 0x30, 0x30, 0x2e, 0x68, 0x70, 0x70, 0x00
	.type		$str$25,@object
	.size		$str$25,(__unnamed_1 - $str$25)
$str$25:
        /*008d*/ 	.byte	0x28, 0x28, 0x75, 0x69, 0x6e, 0x74, 0x33, 0x32, 0x5f, 0x74, 0x28, 0x74, 0x68, 0x72, 0x65, 0x61
        /*009d*/ 	.byte	0x64, 0x49, 0x64, 0x78, 0x2e, 0x78, 0x29, 0x20, 0x2f, 0x20, 0x33, 0x32, 0x29, 0x20, 0x25, 0x20
        /*00ad*/ 	.byte	0x34, 0x29, 0x20, 0x3d, 0x3d, 0x20, 0x28, 0x28, 0x28, 0x74, 0x6d, 0x65, 0x6d, 0x5f, 0x61, 0x64
        /*00bd*/ 	.byte	0x64, 0x72, 0x20, 0x3e, 0x3e, 0x20, 0x31, 0x36, 0x29, 0x20, 0x2f, 0x20, 0x33, 0x32, 0x29, 0x20
        /*00cd*/ 	.byte	0x25, 0x20, 0x34, 0x29, 0x00
	.type		__unnamed_1,@object
	.size		__unnamed_1,(__unnamed_2 - __unnamed_1)
__unnamed_1:
        /*00d2*/ 	.byte	0x61, 0x75, 0x74, 0x6f, 0x20, 0x63, 0x75, 0x74, 0x65, 0x3a, 0x3a, 0x61, 0x73, 0x5f, 0x70, 0x6f
        /* <DEDUP_REMOVED lines=24> */
        /*0262*/ 	.byte	0x43, 0x3c, 0x32, 0x30, 0x34, 0x38, 0x3e, 0x3e, 0x3e, 0x3e, 0x5d, 0x00
	.type		__unnamed_2,@object
	.size		__unnamed_2,(.L_2 - __unnamed_2)
__unnamed_2:
        /* <DEDUP_REMOVED lines=42> */
        /*050e*/ 	.byte	0x3e, 0x5d, 0x00
.L_2:


//--------------------- .nv.shared._ZN7cutlass13device_kernelINS_4gemm6kernel13GemmUniversalIN4cute5tupleIJiiiiEEENS1_10collective13CollectiveMmaINS1_35MainloopSm100TmaUmmaWarpSpecializedILi6ELi2ELi4ENS5_IJNS4_1CILi4EEENSA_ILi2EEENSA_ILi1EEEEEEEENS5_IJNSA_ILi128EEESG_NSA_ILi64EEEEEENS_10tfloat32_tENS5_IJlSD_lEEESJ_SK_NS4_8TiledMMAINS4_8MMA_AtomIJNS4_23SM100_MMA_TF32_2x1SM_SSISJ_SJ_fLi128ELi128ELNS4_4UMMA5MajorE0ELSP_0ELNSO_7ScaleInE0ELSQ_0EEEEEENS4_6LayoutINS5_IJSD_SD_SD_EEENS5_IJNSA_ILi0EEESV_SV_EEEEENS5_IJNS4_10UnderscoreESY_SY_EEEEENS4_28SM100_TMA_2SM_LOAD_MULTICASTENS4_14ComposedLayoutINS4_7SwizzleILi3ELi4ELi3EEENS4_18smem_ptr_flag_bitsILi32EEENST_INS5_IJNSA_ILi8EEENSA_ILi32EEEEEENS5_IJS18_SD_EEEEEEEvNS4_8identityES11_S1C_vS1D_EENS_8epilogue10collective18CollectiveEpilogueINS1F_23Sm100TmaWarpSpecializedILi4ELi2ELi16ELb1ELb0EEEJNS5_IJSH_SG_SH_EEENS5_IJNST_ISH_SD_EENST_INS5_IJNSA_ILi16EEESC_EEENS5_IJSD_SH_EEEEEEEESJ_SK_SJ_SK_NS1F_6fusion15FusionCallbacksIS1J_NS1R_17LinearCombinationISJ_fSJ_fLNS_15FloatRoundStyleE2EEES1K_S1Q_JEEENS4_5SM1004TMEM4LOAD26SM100_TMEM_LOAD_32dp32b16xENS4_13SM90_TMA_LOADENS12_INS13_ILi2ELi4ELi3EEES16_NST_INS5_IJS17_S1M_EEENS5_IJS1M_SD_EEEEEEENS4_39AutoVectorizingCopyWithAssumedAlignmentILi128EEENS4_14SM90_TMA_STOREES26_S28_S28_EEEvvEEEEvNT_6ParamsE --------------------------
	.section	.nv.shared._ZN7cutlass13device_kernelINS_4gemm6kernel13GemmUniversalIN4cute5tupleIJiiiiEEENS1_10collective13CollectiveMmaINS1_35MainloopSm100TmaUmmaWarpSpecializedILi6ELi2ELi4ENS5_IJNS4_1CILi4EEENSA_ILi2EEENSA_ILi1EEEEEEEENS5_IJNSA_ILi128EEESG_NSA_ILi64EEEEEENS_10tfloat32_tENS5_IJlSD_lEEESJ_SK_NS4_8TiledMMAINS4_8MMA_AtomIJNS4_23SM100_MMA_TF32_2x1SM_SSISJ_SJ_fLi128ELi128ELNS4_4UMMA5MajorE0ELSP_0ELNSO_7ScaleInE0ELSQ_0EEEEEENS4_6LayoutINS5_IJSD_SD_SD_EEENS5_IJNSA_ILi0EEESV_SV_EEEEENS5_IJNS4_10UnderscoreESY_SY_EEEEENS4_28SM100_TMA_2SM_LOAD_MULTICASTENS4_14ComposedLayoutINS4_7SwizzleILi3ELi4ELi3EEENS4_18smem_ptr_flag_bitsILi32EEENST_INS5_IJNSA_ILi8EEENSA_ILi32EEEEEENS5_IJS18_SD_EEEEEEEvNS4_8identityES11_S1C_vS1D_EENS_8epilogue10collective18CollectiveEpilogueINS1F_23Sm100TmaWarpSpecializedILi4ELi2ELi16ELb1ELb0EEEJNS5_IJSH_SG_SH_EEENS5_IJNST_ISH_SD_EENST_INS5_IJNSA_ILi16EEESC_EEENS5_IJSD_SH_EEEEEEEESJ_SK_SJ_SK_NS1F_6fusion15FusionCallbacksIS1J_NS1R_17LinearCombinationISJ_fSJ_fLNS_15FloatRoundStyleE2EEES1K_S1Q_JEEENS4_5SM1004TMEM4LOAD26SM100_TMEM_LOAD_32dp32b16xENS4_13SM90_TMA_LOADENS12_INS13_ILi2ELi4ELi3EEES16_NST_INS5_IJS17_S1M_EEENS5_IJS1M_SD_EEEEEEENS4_39AutoVectorizingCopyWithAssumedAlignmentILi128EEENS4_14SM90_TMA_STOREES26_S28_S28_EEEvvEEEEvNT_6ParamsE,"aw",@nobits
	.sectionflags	@""
	.align	16
	.zero		1024


//--------------------- .nv.shared.reserved.0     --------------------------
	.section	.nv.shared.reserved.0,"aw",@nobits
	.weak		__nv_reservedSMEM_offset_0_alias
	.size		__nv_reservedSMEM_offset_0_alias, 0, 64
	.other		__nv_reservedSMEM_offset_0_alias,@"STO_CUDA_RESERVED_SHARED STV_DEFAULT"
__nv_reservedSMEM_offset_0_alias:
	.zero		0
.nv.shared.reserved.0:
	.zero		64
	.weak		__nv_reservedSMEM_tcgen05_partition
	.type		__nv_reservedSMEM_tcgen05_partition,@object
	.size		__nv_reservedSMEM_tcgen05_partition,(.L_0 - __nv_reservedSMEM_tcgen05_partition)
__nv_reservedSMEM_tcgen05_partition:
	.zero		32
.L_0:


//--------------------- .nv.global                --------------------------
	.section	.nv.global,"aw",@nobits
.nv.global:
	.type		_ZN40_INTERNAL_5e07c008_4_k_cu_89000974_331014cute1_E,@object
	.size		_ZN40_INTERNAL_5e07c008_4_k_cu_89000974_331014cute1_E,(_ZN40_INTERNAL_5e07c008_4_k_cu_89000974_331014cuda3std3__45__cpo6cbeginE - _ZN40_INTERNAL_5e07c008_4_k_cu_89000974_331014cute1_E)
_ZN40_INTERNAL_5e07c008_4_k_cu_89000974_331014cute1_E:
	.zero		1
	.type		_ZN40_INTERNAL_5e07c008_4_k_cu_89000974_331014cuda3std3__45__cpo6cbeginE,@object
	.size		_ZN40_INTERNAL_5e07c008_4_k_cu_89000974_331014cuda3std3__45__cpo6cbeginE,(_ZN40_INTERNAL_5e07c008_4_k_cu_89000974_331014cuda3std3__48in_placeE - _ZN40_INTERNAL_5e07c008_4_k_cu_89000974_331014cuda3std3__45__cpo6cbeginE)
_ZN40_INTERNAL_5e07c008_4_k_cu_89000974_331014cuda3std3__45__cpo6cbeginE:
	.zero		1
	.type		_ZN40_INTERNAL_5e07c008_4_k_cu_89000974_331014cuda3std3__48in_placeE,@object
	.size		_ZN40_INTERNAL_5e07c008_4_k_cu_89000974_331014cuda3std3__48in_placeE,(_ZN40_INTERNAL_5e07c008_4_k_cu_89000974_331014cuda3std6ranges3__45__cpo9iter_moveE - _ZN40_INTERNAL_5e07c008_4_k_cu_89000974_331014cuda3std3__48in_placeE)
_ZN40_INTERNAL_5e07c008_4_k_cu_89000974_331014cuda3std3__48in_placeE:
	.zero		1
	.type		_ZN40_INTERNAL_5e07c008_4_k_cu_89000974_331014cuda3std6ranges3__45__cpo9iter_moveE,@object
	.size		_ZN40_INTERNAL_5e07c008_4_k_cu_89000974_331014cuda3std6ranges3__45__cpo9iter_moveE,(_ZN40_INTERNAL_5e07c008_4_k_cu_89000974_331014cuda3std3__45__cpo5beginE - _ZN40_INTERNAL_5e07c008_4_k_cu_89000974_331014cuda3std6ranges3__45__cpo9iter_moveE)
_ZN40_INTERNAL_5e07c008_4_k_cu_89000974_331014cuda3std6ranges3__45__cpo9iter_moveE:
	.zero		1
	.type		_ZN40_INTERNAL_5e07c008_4_k_cu_89000974_331014cuda3std3__45__cpo5beginE,@object
	.size		_ZN40_INTERNAL_5e07c008_4_k_cu_89000974_331014cuda3std3__45__cpo5beginE,(_ZN40_INTERNAL_5e07c008_4_k_cu_89000974_331014cuda3std3__442_GLOBAL__N__5e07c008_4_k_cu_89000974_331016ignoreE - _ZN40_INTERNAL_5e07c008_4_k_cu_89000974_331014cuda3std3__45__cpo5beginE)
_ZN40_INTERNAL_5e07c008_4_k_cu_89000974_331014cuda3std3__45__cpo5beginE:
	.zero		1
	.type		_ZN40_INTERNAL_5e07c008_4_k_cu_89000974_331014cuda3std3__442_GLOBAL__N__5e07c008_4_k_cu_89000974_331016ignoreE,@object
	.size		_ZN40_INTERNAL_5e07c008_4_k_cu_89000974_331014cuda3std3__442_GLOBAL__N__5e07c008_4_k_cu_89000974_331016ignoreE,(_ZN40_INTERNAL_5e07c008_4_k_cu_89000974_331014cute7productE - _ZN40_INTERNAL_5e07c008_4_k_cu_89000974_331014cuda3std3__442_GLOBAL__N__5e07c008_4_k_cu_89000974_331016ignoreE)
_ZN40_INTERNAL_5e07c008_4_k_cu_89000974_331014cuda3std3__442_GLOBAL__N__5e07c008_4_k_cu_89000974_331016ignoreE:
	.zero		1
	.type		_ZN40_INTERNAL_5e07c008_4_k_cu_89000974_331014cute7productE,@object
	.size		_ZN40_INTERNAL_5e07c008_4_k_cu_89000974_331014cute7productE,(_ZN40_INTERNAL_5e07c008_4_k_cu_89000974_331014cuda3std3__45__cpo3endE - _ZN40_INTERNAL_5e07c008_4_k_cu_89000974_331014cute7productE)
_ZN40_INTERNAL_5e07c008_4_k_cu_89000974_331014cute7productE:
	.zero		1
	.type		_ZN40_INTERNAL_5e07c008_4_k_cu_89000974_331014cuda3std3__45__cpo3endE,@object
	.size		_ZN40_INTERNAL_5e07c008_4_k_cu_89000974_331014cuda3std3__45__cpo3endE,(_ZN40_INTERNAL_5e07c008_4_k_cu_89000974_331014cuda3std3__419piecewise_constructE - _ZN40_INTERNAL_5e07c008_4_k_cu_89000974_331014cuda3std3__45__cpo3endE)
_ZN40_INTERNAL_5e07c008_4_k_cu_89000974_331014cuda3std3__45__cpo3endE:
	.zero		1
	.type		_ZN40_INTERNAL_5e07c008_4_k_cu_89000974_331014cuda3std3__419piecewise_constructE,@object
	.size		_ZN40_INTERNAL_5e07c008_4_k_cu_89000974_331014cuda3std3__419piecewise_constructE,(_ZN40_INTERNAL_5e07c008_4_k_cu_89000974_331014cuda3std3__45__cpo4cendE - _ZN40_INTERNAL_5e07c008_4_k_cu_89000974_331014cuda3std3__419piecewise_constructE)
_ZN40_INTERNAL_5e07c008_4_k_cu_89000974_331014cuda3std3__419piecewise_constructE:
	.zero		1
	.type		_ZN40_INTERNAL_5e07c008_4_k_cu_89000974_331014cuda3std3__45__cpo4cendE,@object
	.size		_ZN40_INTERNAL_5e07c008_4_k_cu_89000974_331014cuda3std3__45__cpo4cendE,(_ZN40_INTERNAL_5e07c008_4_k_cu_89000974_331014cuda3std6ranges3__45__cpo4swapE - _ZN40_INTERNAL_5e07c008_4_k_cu_89000974_331014cuda3std3__45__cpo4cendE)
_ZN40_INTERNAL_5e07c008_4_k_cu_89000974_331014cuda3std3__45__cpo4cendE:
	.zero		1
	.type		_ZN40_INTERNAL_5e07c008_4_k_cu_89000974_331014cuda3std6ranges3__45__cpo4swapE,@object
	.size		_ZN40_INTERNAL_5e07c008_4_k_cu_89000974_331014cuda3std6ranges3__45__cpo4swapE,(.L_10 - _ZN40_INTERNAL_5e07c008_4_k_cu_89000974_331014cuda3std6ranges3__45__cpo4swapE)
_ZN40_INTERNAL_5e07c008_4_k_cu_89000974_331014cuda3std6ranges3__45__cpo4swapE:
	.zero		1
.L_10:


//--------------------- .nv.constant0._ZN7cutlass13device_kernelINS_4gemm6kernel13GemmUniversalIN4cute5tupleIJiiiiEEENS1_10collective13CollectiveMmaINS1_35MainloopSm100TmaUmmaWarpSpecializedILi6ELi2ELi4ENS5_IJNS4_1CILi4EEENSA_ILi2EEENSA_ILi1EEEEEEEENS5_IJNSA_ILi128EEESG_NSA_ILi64EEEEEENS_10tfloat32_tENS5_IJlSD_lEEESJ_SK_NS4_8TiledMMAINS4_8MMA_AtomIJNS4_23SM100_MMA_TF32_2x1SM_SSISJ_SJ_fLi128ELi128ELNS4_4UMMA5MajorE0ELSP_0ELNSO_7ScaleInE0ELSQ_0EEEEEENS4_6LayoutINS5_IJSD_SD_SD_EEENS5_IJNSA_ILi0EEESV_SV_EEEEENS5_IJNS4_10UnderscoreESY_SY_EEEEENS4_28SM100_TMA_2SM_LOAD_MULTICASTENS4_14ComposedLayoutINS4_7SwizzleILi3ELi4ELi3EEENS4_18smem_ptr_flag_bitsILi32EEENST_INS5_IJNSA_ILi8EEENSA_ILi32EEEEEENS5_IJS18_SD_EEEEEEEvNS4_8identityES11_S1C_vS1D_EENS_8epilogue10collective18CollectiveEpilogueINS1F_23Sm100TmaWarpSpecializedILi4ELi2ELi16ELb1ELb0EEEJNS5_IJSH_SG_SH_EEENS5_IJNST_ISH_SD_EENST_INS5_IJNSA_ILi16EEESC_EEENS5_IJSD_SH_EEEEEEEESJ_SK_SJ_SK_NS1F_6fusion15FusionCallbacksIS1J_NS1R_17LinearCombinationISJ_fSJ_fLNS_15FloatRoundStyleE2EEES1K_S1Q_JEEENS4_5SM1004TMEM4LOAD26SM100_TMEM_LOAD_32dp32b16xENS4_13SM90_TMA_LOADENS12_INS13_ILi2ELi4ELi3EEES16_NST_INS5_IJS17_S1M_EEENS5_IJS1M_SD_EEEEEEENS4_39AutoVectorizingCopyWithAssumedAlignmentILi128EEENS4_14SM90_TMA_STOREES26_S28_S28_EEEvvEEEEvNT_6ParamsE --------------------------
	.section	.nv.constant0._ZN7cutlass13device_kernelINS_4gemm6kernel13GemmUniversalIN4cute5tupleIJiiiiEEENS1_10collective13CollectiveMmaINS1_35MainloopSm100TmaUmmaWarpSpecializedILi6ELi2ELi4ENS5_IJNS4_1CILi4EEENSA_ILi2EEENSA_ILi1EEEEEEEENS5_IJNSA_ILi128EEESG_NSA_ILi64EEEEEENS_10tfloat32_tENS5_IJlSD_lEEESJ_SK_NS4_8TiledMMAINS4_8MMA_AtomIJNS4_23SM100_MMA_TF32_2x1SM_SSISJ_SJ_fLi128ELi128ELNS4_4UMMA5MajorE0ELSP_0ELNSO_7ScaleInE0ELSQ_0EEEEEENS4_6LayoutINS5_IJSD_SD_SD_EEENS5_IJNSA_ILi0EEESV_SV_EEEEENS5_IJNS4_10UnderscoreESY_SY_EEEEENS4_28SM100_TMA_2SM_LOAD_MULTICASTENS4_14ComposedLayoutINS4_7SwizzleILi3ELi4ELi3EEENS4_18smem_ptr_flag_bitsILi32EEENST_INS5_IJNSA_ILi8EEENSA_ILi32EEEEEENS5_IJS18_SD_EEEEEEEvNS4_8identityES11_S1C_vS1D_EENS_8epilogue10collective18CollectiveEpilogueINS1F_23Sm100TmaWarpSpecializedILi4ELi2ELi16ELb1ELb0EEEJNS5_IJSH_SG_SH_EEENS5_IJNST_ISH_SD_EENST_INS5_IJNSA_ILi16EEESC_EEENS5_IJSD_SH_EEEEEEEESJ_SK_SJ_SK_NS1F_6fusion15FusionCallbacksIS1J_NS1R_17LinearCombinationISJ_fSJ_fLNS_15FloatRoundStyleE2EEES1K_S1Q_JEEENS4_5SM1004TMEM4LOAD26SM100_TMEM_LOAD_32dp32b16xENS4_13SM90_TMA_LOADENS12_INS13_ILi2ELi4ELi3EEES16_NST_INS5_IJS17_S1M_EEENS5_IJS1M_SD_EEEEEEENS4_39AutoVectorizingCopyWithAssumedAlignmentILi128EEENS4_14SM90_TMA_STOREES26_S28_S28_EEEvvEEEEvNT_6ParamsE,"a",@progbits
	.sectionflags	@""
	.align	4
.nv.constant0._ZN7cutlass13device_kernelINS_4gemm6kernel13GemmUniversalIN4cute5tupleIJiiiiEEENS1_10collective13CollectiveMmaINS1_35MainloopSm100TmaUmmaWarpSpecializedILi6ELi2ELi4ENS5_IJNS4_1CILi4EEENSA_ILi2EEENSA_ILi1EEEEEEEENS5_IJNSA_ILi128EEESG_NSA_ILi64EEEEEENS_10tfloat32_tENS5_IJlSD_lEEESJ_SK_NS4_8TiledMMAINS4_8MMA_AtomIJNS4_23SM100_MMA_TF32_2x1SM_SSISJ_SJ_fLi128ELi128ELNS4_4UMMA5MajorE0ELSP_0ELNSO_7ScaleInE0ELSQ_0EEEEEENS4_6LayoutINS5_IJSD_SD_SD_EEENS5_IJNSA_ILi0EEESV_SV_EEEEENS5_IJNS4_10UnderscoreESY_SY_EEEEENS4_28SM100_TMA_2SM_LOAD_MULTICASTENS4_14ComposedLayoutINS4_7SwizzleILi3ELi4ELi3EEENS4_18smem_ptr_flag_bitsILi32EEENST_INS5_IJNSA_ILi8EEENSA_ILi32EEEEEENS5_IJS18_SD_EEEEEEEvNS4_8identityES11_S1C_vS1D_EENS_8epilogue10collective18CollectiveEpilogueINS1F_23Sm100TmaWarpSpecializedILi4ELi2ELi16ELb1ELb0EEEJNS5_IJSH_SG_SH_EEENS5_IJNST_ISH_SD_EENST_INS5_IJNSA_ILi16EEESC_EEENS5_IJSD_SH_EEEEEEEESJ_SK_SJ_SK_NS1F_6fusion15FusionCallbacksIS1J_NS1R_17LinearCombinationISJ_fSJ_fLNS_15FloatRoundStyleE2EEES1K_S1Q_JEEENS4_5SM1004TMEM4LOAD26SM100_TMEM_LOAD_32dp32b16xENS4_13SM90_TMA_LOADENS12_INS13_ILi2ELi4ELi3EEES16_NST_INS5_IJS17_S1M_EEENS5_IJS1M_SD_EEEEEEENS4_39AutoVectorizingCopyWithAssumedAlignmentILi128EEENS4_14SM90_TMA_STOREES26_S28_S28_EEEvvEEEEvNT_6ParamsE:
	.zero		2944


//--------------------- SYMBOLS --------------------------

	.type		.nv.reservedSmem.offset0,@object
	.size		.nv.reservedSmem.offset0,0x4
	.type		.nv.reservedSmem.cap,@object
	.size		.nv.reservedSmem.cap,0x4
	.type		__assertfail,@function
